//
// Generated by NVIDIA NVVM Compiler
//
// Compiler Build ID: CL-36424714
// Cuda compilation tools, release 13.0, V13.0.88
// Based on NVVM 20.0.0
//

.version 9.0
.target sm_100
.address_size 64

	// .globl	_Z15calcOneInDevicePvi
.extern .func  (.param .b32 func_retval0) vprintf
(
	.param .b64 vprintf_param_0,
	.param .b64 vprintf_param_1
)
;
.global .align 1 .b8 $str[50] = {111, 110, 101, 32, 99, 114, 97, 115, 104, 58, 32, 111, 105, 100, 61, 37, 100, 44, 32, 116, 105, 100, 61, 37, 100, 32, 100, 105, 115, 116, 61, 37, 102, 32, 105, 115, 84, 111, 111, 82, 97, 112, 112, 105, 100, 61, 37, 100, 10};

.visible .entry _Z15calcOneInDevicePvi(
	.param .u64 .ptr .align 1 _Z15calcOneInDevicePvi_param_0,
	.param .u32 _Z15calcOneInDevicePvi_param_1
)
{
	.local .align 8 .b8 	__local_depot0[24];
	.reg .b64 	%SP;
	.reg .b64 	%SPL;
	.reg .pred 	%p<47>;
	.reg .b32 	%r<25>;
	.reg .b64 	%rd<21>;
	.reg .b64 	%fd<178>;

	mov.u64 	%SPL, __local_depot0;
	cvta.local.u64 	%SP, %SPL;
	ld.param.u64 	%rd5, [_Z15calcOneInDevicePvi_param_0];
	ld.param.u32 	%r10, [_Z15calcOneInDevicePvi_param_1];
	cvta.to.global.u64 	%rd1, %rd5;
	mov.u32 	%r11, %tid.x;
	mov.u32 	%r12, %nctaid.x;
	mov.u32 	%r13, %ctaid.x;
	mad.lo.s32 	%r1, %r11, %r12, %r13;
	setp.ge.s32 	%p7, %r1, %r10;
	@%p7 bra 	$L__BB0_28;
	mul.wide.s32 	%rd6, %r1, 64;
	add.s64 	%rd2, %rd1, %rd6;
	setp.lt.s32 	%p8, %r10, 1;
	mov.f64 	%fd166, 0d0000000000000000;
	mov.f64 	%fd167, %fd166;
	mov.f64 	%fd168, %fd166;
	@%p8 bra 	$L__BB0_27;
	setp.eq.s32 	%p9, %r10, 1;
	mov.b32 	%r24, 0;
	mov.f64 	%fd168, 0d0000000000000000;
	mov.f64 	%fd167, %fd168;
	mov.f64 	%fd166, %fd168;
	@%p9 bra 	$L__BB0_19;
	and.b32  	%r24, %r10, 2147483646;
	mov.b32 	%r23, 0;
	mov.f64 	%fd168, 0d0000000000000000;
	add.u64 	%rd8, %SP, 0;
	mov.u64 	%rd10, $str;
$L__BB0_4:
	mul.wide.u32 	%rd7, %r23, 64;
	add.s64 	%rd3, %rd1, %rd7;
	ld.global.f64 	%fd162, [%rd2+56];
	setp.geu.f64 	%p11, %fd162, 0d0000000000000000;
	mov.pred 	%p44, 0;
	@%p11 bra 	$L__BB0_6;
	ld.global.f64 	%fd60, [%rd3+56];
	setp.lt.f64 	%p44, %fd60, 0d0000000000000000;
$L__BB0_6:
	setp.eq.s32 	%p12, %r23, %r1;
	not.pred 	%p13, %p44;
	or.pred  	%p14, %p12, %p13;
	@%p14 bra 	$L__BB0_11;
	ld.global.f64 	%fd5, [%rd3];
	ld.global.f64 	%fd6, [%rd2];
	sub.f64 	%fd61, %fd5, %fd6;
	ld.global.f64 	%fd7, [%rd3+8];
	ld.global.f64 	%fd8, [%rd2+8];
	sub.f64 	%fd62, %fd7, %fd8;
	mul.f64 	%fd63, %fd62, %fd62;
	fma.rn.f64 	%fd64, %fd61, %fd61, %fd63;
	ld.global.f64 	%fd9, [%rd3+16];
	ld.global.f64 	%fd10, [%rd2+16];
	sub.f64 	%fd65, %fd9, %fd10;
	fma.rn.f64 	%fd66, %fd65, %fd65, %fd64;
	sqrt.rn.f64 	%fd11, %fd66;
	mul.f64 	%fd12, %fd11, %fd11;
	ld.global.f64 	%fd67, [%rd2+24];
	ld.global.f64 	%fd68, [%rd2+32];
	mul.f64 	%fd69, %fd68, %fd68;
	fma.rn.f64 	%fd70, %fd67, %fd67, %fd69;
	ld.global.f64 	%fd71, [%rd2+40];
	fma.rn.f64 	%fd72, %fd71, %fd71, %fd70;
	mul.f64 	%fd73, %fd72, 0d4024000000000000;
	setp.lt.f64 	%p15, %fd12, %fd73;
	not.pred 	%p17, %p15;
	selp.u32 	%r4, 1, 0, %p15;
	setp.geu.f64 	%p18, %fd11, 0d3FF0000000000000;
	and.pred  	%p19, %p18, %p17;
	@%p19 bra 	$L__BB0_10;
	ld.global.f64 	%fd86, [%rd2+48];
	ld.global.f64 	%fd87, [%rd3+48];
	setp.geu.f64 	%p20, %fd86, %fd87;
	@%p20 bra 	$L__BB0_11;
	neg.f64 	%fd88, %fd162;
	st.global.f64 	[%rd2+56], %fd88;
	cvta.to.local.u64 	%rd9, %rd8;
	st.local.v2.u32 	[%rd9], {%r1, %r23};
	st.local.f64 	[%rd9+8], %fd11;
	st.local.u32 	[%rd9+16], %r4;
	cvta.global.u64 	%rd11, %rd10;
	{ // callseq 0, 0
	.param .b64 param0;
	st.param.b64 	[param0], %rd11;
	.param .b64 param1;
	st.param.b64 	[param1], %rd8;
	.param .b32 retval0;
	call.uni (retval0), 
	vprintf, 
	(
	param0, 
	param1
	);
	ld.param.b32 	%r16, [retval0];
	} // callseq 0
	ld.global.f64 	%fd162, [%rd2+56];
	bra.uni 	$L__BB0_11;
$L__BB0_10:
	ld.global.f64 	%fd74, [%rd3+48];
	div.rn.f64 	%fd75, %fd74, %fd12;
	mul.f64 	%fd76, %fd75, 0dBED4F8B588E368F1;
	sub.f64 	%fd77, %fd6, %fd5;
	mul.f64 	%fd78, %fd76, %fd77;
	div.rn.f64 	%fd79, %fd78, %fd11;
	add.f64 	%fd166, %fd166, %fd79;
	sub.f64 	%fd80, %fd8, %fd7;
	mul.f64 	%fd81, %fd76, %fd80;
	div.rn.f64 	%fd82, %fd81, %fd11;
	add.f64 	%fd167, %fd167, %fd82;
	sub.f64 	%fd83, %fd10, %fd9;
	mul.f64 	%fd84, %fd76, %fd83;
	div.rn.f64 	%fd85, %fd84, %fd11;
	add.f64 	%fd168, %fd168, %fd85;
$L__BB0_11:
	add.s32 	%r5, %r23, 1;
	setp.geu.f64 	%p22, %fd162, 0d0000000000000000;
	mov.pred 	%p45, 0;
	@%p22 bra 	$L__BB0_13;
	ld.global.f64 	%fd89, [%rd3+120];
	setp.lt.f64 	%p45, %fd89, 0d0000000000000000;
$L__BB0_13:
	setp.eq.s32 	%p23, %r5, %r1;
	not.pred 	%p24, %p45;
	or.pred  	%p25, %p23, %p24;
	@%p25 bra 	$L__BB0_18;
	ld.global.f64 	%fd21, [%rd3+64];
	ld.global.f64 	%fd22, [%rd2];
	sub.f64 	%fd90, %fd21, %fd22;
	ld.global.f64 	%fd23, [%rd3+72];
	ld.global.f64 	%fd24, [%rd2+8];
	sub.f64 	%fd91, %fd23, %fd24;
	mul.f64 	%fd92, %fd91, %fd91;
	fma.rn.f64 	%fd93, %fd90, %fd90, %fd92;
	ld.global.f64 	%fd25, [%rd3+80];
	ld.global.f64 	%fd26, [%rd2+16];
	sub.f64 	%fd94, %fd25, %fd26;
	fma.rn.f64 	%fd95, %fd94, %fd94, %fd93;
	sqrt.rn.f64 	%fd27, %fd95;
	mul.f64 	%fd28, %fd27, %fd27;
	ld.global.f64 	%fd96, [%rd2+24];
	ld.global.f64 	%fd97, [%rd2+32];
	mul.f64 	%fd98, %fd97, %fd97;
	fma.rn.f64 	%fd99, %fd96, %fd96, %fd98;
	ld.global.f64 	%fd100, [%rd2+40];
	fma.rn.f64 	%fd101, %fd100, %fd100, %fd99;
	mul.f64 	%fd102, %fd101, 0d4024000000000000;
	setp.lt.f64 	%p26, %fd28, %fd102;
	selp.u32 	%r6, 1, 0, %p26;
	setp.lt.f64 	%p28, %fd27, 0d3FF0000000000000;
	or.pred  	%p29, %p28, %p26;
	@%p29 bra 	$L__BB0_16;
	ld.global.f64 	%fd103, [%rd3+112];
	div.rn.f64 	%fd104, %fd103, %fd28;
	mul.f64 	%fd105, %fd104, 0dBED4F8B588E368F1;
	sub.f64 	%fd106, %fd22, %fd21;
	mul.f64 	%fd107, %fd105, %fd106;
	div.rn.f64 	%fd108, %fd107, %fd27;
	add.f64 	%fd166, %fd166, %fd108;
	sub.f64 	%fd109, %fd24, %fd23;
	mul.f64 	%fd110, %fd105, %fd109;
	div.rn.f64 	%fd111, %fd110, %fd27;
	add.f64 	%fd167, %fd167, %fd111;
	sub.f64 	%fd112, %fd26, %fd25;
	mul.f64 	%fd113, %fd105, %fd112;
	div.rn.f64 	%fd114, %fd113, %fd27;
	add.f64 	%fd168, %fd168, %fd114;
	bra.uni 	$L__BB0_18;
$L__BB0_16:
	ld.global.f64 	%fd115, [%rd2+48];
	ld.global.f64 	%fd116, [%rd3+112];
	setp.geu.f64 	%p30, %fd115, %fd116;
	@%p30 bra 	$L__BB0_18;
	neg.f64 	%fd117, %fd162;
	st.global.f64 	[%rd2+56], %fd117;
	cvta.to.local.u64 	%rd13, %rd8;
	st.local.v2.u32 	[%rd13], {%r1, %r5};
	st.local.f64 	[%rd13+8], %fd27;
	st.local.u32 	[%rd13+16], %r6;
	cvta.global.u64 	%rd15, %rd10;
	{ // callseq 1, 0
	.param .b64 param0;
	st.param.b64 	[param0], %rd15;
	.param .b64 param1;
	st.param.b64 	[param1], %rd8;
	.param .b32 retval0;
	call.uni (retval0), 
	vprintf, 
	(
	param0, 
	param1
	);
	ld.param.b32 	%r18, [retval0];
	} // callseq 1
$L__BB0_18:
	add.s32 	%r23, %r23, 2;
	setp.ne.s32 	%p31, %r23, %r24;
	@%p31 bra 	$L__BB0_4;
$L__BB0_19:
	and.b32  	%r20, %r10, 1;
	setp.eq.b32 	%p32, %r20, 1;
	not.pred 	%p33, %p32;
	@%p33 bra 	$L__BB0_27;
	mul.wide.u32 	%rd16, %r24, 64;
	add.s64 	%rd4, %rd1, %rd16;
	ld.global.f64 	%fd41, [%rd2+56];
	setp.geu.f64 	%p35, %fd41, 0d0000000000000000;
	mov.pred 	%p46, 0;
	@%p35 bra 	$L__BB0_22;
	ld.global.f64 	%fd118, [%rd4+56];
	setp.lt.f64 	%p46, %fd118, 0d0000000000000000;
$L__BB0_22:
	setp.eq.s32 	%p36, %r1, %r24;
	not.pred 	%p37, %p46;
	or.pred  	%p38, %p36, %p37;
	@%p38 bra 	$L__BB0_27;
	ld.global.f64 	%fd42, [%rd4];
	ld.global.f64 	%fd43, [%rd2];
	sub.f64 	%fd119, %fd42, %fd43;
	ld.global.f64 	%fd44, [%rd4+8];
	ld.global.f64 	%fd45, [%rd2+8];
	sub.f64 	%fd120, %fd44, %fd45;
	mul.f64 	%fd121, %fd120, %fd120;
	fma.rn.f64 	%fd122, %fd119, %fd119, %fd121;
	ld.global.f64 	%fd46, [%rd4+16];
	ld.global.f64 	%fd47, [%rd2+16];
	sub.f64 	%fd123, %fd46, %fd47;
	fma.rn.f64 	%fd124, %fd123, %fd123, %fd122;
	sqrt.rn.f64 	%fd48, %fd124;
	mul.f64 	%fd49, %fd48, %fd48;
	ld.global.f64 	%fd125, [%rd2+24];
	ld.global.f64 	%fd126, [%rd2+32];
	mul.f64 	%fd127, %fd126, %fd126;
	fma.rn.f64 	%fd128, %fd125, %fd125, %fd127;
	ld.global.f64 	%fd129, [%rd2+40];
	fma.rn.f64 	%fd130, %fd129, %fd129, %fd128;
	mul.f64 	%fd131, %fd130, 0d4024000000000000;
	setp.lt.f64 	%p39, %fd49, %fd131;
	selp.u32 	%r9, 1, 0, %p39;
	setp.lt.f64 	%p41, %fd48, 0d3FF0000000000000;
	or.pred  	%p42, %p41, %p39;
	@%p42 bra 	$L__BB0_25;
	ld.global.f64 	%fd132, [%rd4+48];
	div.rn.f64 	%fd133, %fd132, %fd49;
	mul.f64 	%fd134, %fd133, 0dBED4F8B588E368F1;
	sub.f64 	%fd135, %fd43, %fd42;
	mul.f64 	%fd136, %fd134, %fd135;
	div.rn.f64 	%fd137, %fd136, %fd48;
	add.f64 	%fd166, %fd166, %fd137;
	sub.f64 	%fd138, %fd45, %fd44;
	mul.f64 	%fd139, %fd134, %fd138;
	div.rn.f64 	%fd140, %fd139, %fd48;
	add.f64 	%fd167, %fd167, %fd140;
	sub.f64 	%fd141, %fd47, %fd46;
	mul.f64 	%fd142, %fd134, %fd141;
	div.rn.f64 	%fd143, %fd142, %fd48;
	add.f64 	%fd168, %fd168, %fd143;
	bra.uni 	$L__BB0_27;
$L__BB0_25:
	ld.global.f64 	%fd144, [%rd2+48];
	ld.global.f64 	%fd145, [%rd4+48];
	setp.geu.f64 	%p43, %fd144, %fd145;
	@%p43 bra 	$L__BB0_27;
	neg.f64 	%fd146, %fd41;
	st.global.f64 	[%rd2+56], %fd146;
	add.u64 	%rd17, %SP, 0;
	add.u64 	%rd18, %SPL, 0;
	st.local.v2.u32 	[%rd18], {%r1, %r24};
	st.local.f64 	[%rd18+8], %fd48;
	st.local.u32 	[%rd18+16], %r9;
	mov.u64 	%rd19, $str;
	cvta.global.u64 	%rd20, %rd19;
	{ // callseq 2, 0
	.param .b64 param0;
	st.param.b64 	[param0], %rd20;
	.param .b64 param1;
	st.param.b64 	[param1], %rd17;
	.param .b32 retval0;
	call.uni (retval0), 
	vprintf, 
	(
	param0, 
	param1
	);
	ld.param.b32 	%r21, [retval0];
	} // callseq 2
$L__BB0_27:
	ld.global.f64 	%fd147, [%rd2+24];
	ld.global.f64 	%fd148, [%rd2];
	add.f64 	%fd149, %fd147, %fd148;
	st.global.f64 	[%rd2], %fd149;
	ld.global.f64 	%fd150, [%rd2+32];
	ld.global.f64 	%fd151, [%rd2+8];
	add.f64 	%fd152, %fd150, %fd151;
	st.global.f64 	[%rd2+8], %fd152;
	ld.global.f64 	%fd153, [%rd2+40];
	ld.global.f64 	%fd154, [%rd2+16];
	add.f64 	%fd155, %fd153, %fd154;
	st.global.f64 	[%rd2+16], %fd155;
	add.f64 	%fd156, %fd166, %fd147;
	st.global.f64 	[%rd2+24], %fd156;
	add.f64 	%fd157, %fd167, %fd150;
	st.global.f64 	[%rd2+32], %fd157;
	add.f64 	%fd158, %fd168, %fd153;
	st.global.f64 	[%rd2+40], %fd158;
$L__BB0_28:
	ret;

}


// ===== COMPILED SASS (sm_100) =====

	.target	sm_100

	.elftype	@"ET_EXEC"


//--------------------- .note.nv.tkinfo           --------------------------
	.section	.note.nv.tkinfo,"",@"SHT_NOTE"
	.sectionflags	@"SHF_NOTE_NV_TKINFO"
	.tkinfo
        /*0018*/ 	.word	0x00000002
        /*0030*/ 	.string	""
        /*0030*/ 	.string	"ptxas"
        /*0030*/ 	.string	"Cuda compilation tools, release 13.0, V13.0.88"
        /*0030*/ 	.string	"Build cuda_13.0.r13.0/compiler.36424714_0"
        /*0030*/ 	.string	"-arch sm_100 -m 64 "



//--------------------- .note.nv.cuinfo           --------------------------
	.section	.note.nv.cuinfo,"",@"SHT_NOTE"
	.sectionflags	@"SHF_NOTE_NV_CUINFO"
        /*0018*/ 	.short	0x0002
        /*001a*/ 	.short	0x0064
        /*001c*/ 	.short	0x0082
	.zero		2


//--------------------- .nv.info                  --------------------------
	.section	.nv.info,"",@"SHT_CUDA_INFO"
	.align	4


	//----- nvinfo : EIATTR_REGCOUNT
	.align		4
        /*0000*/ 	.byte	0x04, 0x2f
        /*0002*/ 	.short	(.L_2 - .L_1)
	.align		4
.L_1:
        /*0004*/ 	.word	index@(_Z15calcOneInDevicePvi)
        /*0008*/ 	.word	0x00000038


	//----- nvinfo : EIATTR_FRAME_SIZE
	.align		4
.L_2:
        /*000c*/ 	.byte	0x04, 0x11
        /*000e*/ 	.short	(.L_4 - .L_3)
	.align		4
.L_3:
        /*0010*/ 	.word	index@($__internal_1_$__cuda_sm20_dsqrt_rn_f64_mediumpath_v1)
        /*0014*/ 	.word	0x00000018


	//----- nvinfo : EIATTR_FRAME_SIZE
	.align		4
.L_4:
        /*0018*/ 	.byte	0x04, 0x11
        /*001a*/ 	.short	(.L_6 - .L_5)
	.align		4
.L_5:
        /*001c*/ 	.word	index@($__internal_0_$__cuda_sm20_div_rn_f64_full)
        /*0020*/ 	.word	0x00000018


	//----- nvinfo : EIATTR_FRAME_SIZE
	.align		4
.L_6:
        /*0024*/ 	.byte	0x04, 0x11
        /*0026*/ 	.short	(.L_8 - .L_7)
	.align		4
.L_7:
        /*0028*/ 	.word	index@(_Z15calcOneInDevicePvi)
        /*002c*/ 	.word	0x00000018


	//----- nvinfo : EIATTR_MIN_STACK_SIZE
	.align		4
.L_8:
        /*0030*/ 	.byte	0x04, 0x12
        /*0032*/ 	.short	(.L_10 - .L_9)
	.align		4
.L_9:
        /*0034*/ 	.word	index@(_Z15calcOneInDevicePvi)
        /*0038*/ 	.word	0x00000018
.L_10:


//--------------------- .nv.compat                --------------------------
	.section	.nv.compat,"",@"SHT_CUDA_COMPAT_INFO"
	.align	4
        /*0000*/ 	.byte	0x02, 0x09, 0x00, 0x00, 0x02, 0x02, 0x01, 0x00, 0x02, 0x05, 0x05, 0x00, 0x03, 0x07, 0x01, 0x01
        /*0010*/ 	.byte	0x02, 0x03, 0x00, 0x00, 0x02, 0x06, 0x01, 0x00, 0x04, 0x0b, 0x08, 0x00, 0x01, 0x00, 0x00, 0x00
        /*0020*/ 	.byte	0x00, 0x00, 0x00, 0x00


//--------------------- .nv.info._Z15calcOneInDevicePvi --------------------------
	.section	.nv.info._Z15calcOneInDevicePvi,"",@"SHT_CUDA_INFO"
	.sectionflags	@""
	.align	4


	//----- nvinfo : EIATTR_CUDA_API_VERSION
	.align		4
        /*0000*/ 	.byte	0x04, 0x37
        /*0002*/ 	.short	(.L_12 - .L_11)
.L_11:
        /*0004*/ 	.word	0x00000082


	//----- nvinfo : EIATTR_KPARAM_INFO
	.align		4
.L_12:
        /*0008*/ 	.byte	0x04, 0x17
        /*000a*/ 	.short	(.L_14 - .L_13)
.L_13:
        /*000c*/ 	.word	0x00000000
        /*0010*/ 	.short	0x0001
        /*0012*/ 	.short	0x0008
        /*0014*/ 	.byte	0x00, 0xf0, 0x11, 0x00


	//----- nvinfo : EIATTR_KPARAM_INFO
	.align		4
.L_14:
        /*0018*/ 	.byte	0x04, 0x17
        /*001a*/ 	.short	(.L_16 - .L_15)
.L_15:
        /*001c*/ 	.word	0x00000000
        /*0020*/ 	.short	0x0000
        /*0022*/ 	.short	0x0000
        /*0024*/ 	.byte	0x00, 0xf5, 0x21, 0x00


	//----- nvinfo : EIATTR_SPARSE_MMA_MASK
	.align		4
.L_16:
        /*0028*/ 	.byte	0x03, 0x50
        /*002a*/ 	.short	0x0000


	//----- nvinfo : EIATTR_MAXREG_COUNT
	.align		4
        /*002c*/ 	.byte	0x03, 0x1b
        /*002e*/ 	.short	0x00ff


	//----- nvinfo : EIATTR_EXTERNS
	.align		4
        /*0030*/ 	.byte	0x04, 0x0f
        /*0032*/ 	.short	(.L_18 - .L_17)


	//   ....[0]....
	.align		4
.L_17:
        /*0034*/ 	.word	index@(vprintf)


	//----- nvinfo : EIATTR_MERCURY_ISA_VERSION
	.align		4
.L_18:
        /*0038*/ 	.byte	0x03, 0x5f
        /*003a*/ 	.short	0x0101


	//----- nvinfo : EIATTR_VRC_CTA_INIT_COUNT
	.align		4
        /*003c*/ 	.byte	0x02, 0x4a
	.zero		1
	.zero		1


	//----- nvinfo : EIATTR_SYSCALL_OFFSETS
	.align		4
        /*0040*/ 	.byte	0x04, 0x46
        /*0042*/ 	.short	(.L_20 - .L_19)


	//   ....[0]....
.L_19:
        /*0044*/ 	.word	0x00000720


	//   ....[1]....
        /*0048*/ 	.word	0x000018d0


	//   ....[2]....
        /*004c*/ 	.word	0x00002480


	//----- nvinfo : EIATTR_EXIT_INSTR_OFFSETS
	.align		4
.L_20:
        /*0050*/ 	.byte	0x04, 0x1c
        /*0052*/ 	.short	(.L_22 - .L_21)


	//   ....[0]....
.L_21:
        /*0054*/ 	.word	0x000000c0


	//   ....[1]....
        /*0058*/ 	.word	0x000025c0


	//----- nvinfo : EIATTR_CRS_STACK_SIZE
	.align		4
.L_22:
        /*005c*/ 	.byte	0x04, 0x1e
        /*005e*/ 	.short	(.L_24 - .L_23)
.L_23:
        /*0060*/ 	.word	0x00000000


	//----- nvinfo : EIATTR_CBANK_PARAM_SIZE
	.align		4
.L_24:
        /*0064*/ 	.byte	0x03, 0x19
        /*0066*/ 	.short	0x000c


	//----- nvinfo : EIATTR_PARAM_CBANK
	.align		4
        /*0068*/ 	.byte	0x04, 0x0a
        /*006a*/ 	.short	(.L_26 - .L_25)
	.align		4
.L_25:
        /*006c*/ 	.word	index@(.nv.constant0._Z15calcOneInDevicePvi)
        /*0070*/ 	.short	0x0380
        /*0072*/ 	.short	0x000c


	//----- nvinfo : EIATTR_SW_WAR
	.align		4
.L_26:
        /*0074*/ 	.byte	0x04, 0x36
        /*0076*/ 	.short	(.L_28 - .L_27)
.L_27:
        /*0078*/ 	.word	0x00000008
.L_28:


//--------------------- .nv.callgraph             --------------------------
	.section	.nv.callgraph,"",@"SHT_CUDA_CALLGRAPH"
	.align	4
	.sectionentsize	8
	.align		4
        /*0000*/ 	.word	0x00000000
	.align		4
        /*0004*/ 	.word	0xffffffff
	.align		4
        /*0008*/ 	.word	index@(_Z15calcOneInDevicePvi)
	.align		4
        /*000c*/ 	.word	index@(vprintf)
	.align		4
        /*0010*/ 	.word	0x00000000
	.align		4
        /*0014*/ 	.word	0xfffffffe
	.align		4
        /*0018*/ 	.word	0x00000000
	.align		4
        /*001c*/ 	.word	0xfffffffd
	.align		4
        /*0020*/ 	.word	0x00000000
	.align		4
        /*0024*/ 	.word	0xfffffffc


//--------------------- .nv.constant4             --------------------------
	.section	.nv.constant4,"a",@progbits
	.align	8
	.align		8
.nv.constant4:
        /*0000*/ 	.dword	vprintf
	.align		8
        /*0008*/ 	.dword	$str


//--------------------- .text._Z15calcOneInDevicePvi --------------------------
	.section	.text._Z15calcOneInDevicePvi,"ax",@progbits
	.align	128
        .global         _Z15calcOneInDevicePvi
        .type           _Z15calcOneInDevicePvi,@function
        .size           _Z15calcOneInDevicePvi,(.L_x_59 - _Z15calcOneInDevicePvi)
        .other          _Z15calcOneInDevicePvi,@"STO_CUDA_ENTRY STV_DEFAULT"
_Z15calcOneInDevicePvi:
.text._Z15calcOneInDevicePvi:
[----:B------:R-:W0:Y:S01]  /*0000*/  LDC R1, c[0x0][0x37c] ;  /* 0x0000df00ff017b82 */ /* 0x000e220000000800 */
[----:B------:R-:W1:Y:S01]  /*0010*/  S2R R22, SR_TID.X ;  /* 0x0000000000167919 */ /* 0x000e620000002100 */
[----:B------:R-:W2:Y:S01]  /*0020*/  LDCU UR5, c[0x0][0x2fc] ;  /* 0x00005f80ff0577ac */ /* 0x000ea20008000800 */
[----:B0-----:R-:W-:Y:S01]  /*0030*/  VIADD R1, R1, 0xffffffe8 ;  /* 0xffffffe801017836 */ /* 0x001fe20000000000 */
[----:B------:R-:W1:Y:S01]  /*0040*/  S2R R3, SR_CTAID.X ;  /* 0x0000000000037919 */ /* 0x000e620000002500 */
[----:B------:R-:W1:Y:S01]  /*0050*/  LDCU UR6, c[0x0][0x370] ;  /* 0x00006e00ff0677ac */ /* 0x000e620008000800 */
[----:B------:R-:W0:Y:S01]  /*0060*/  LDCU UR38, c[0x0][0x388] ;  /* 0x00007100ff2677ac */ /* 0x000e220008000800 */
[----:B------:R-:W3:Y:S02]  /*0070*/  LDCU UR4, c[0x0][0x2f8] ;  /* 0x00005f00ff0477ac */ /* 0x000ee40008000800 */
[----:B---3--:R-:W-:Y:S01]  /*0080*/  IADD3 R24, P1, PT, R1, UR4, RZ ;  /* 0x0000000401187c10 */ /* 0x008fe2000ff3e0ff */
[----:B-1----:R-:W-:-:S04]  /*0090*/  IMAD R22, R22, UR6, R3 ;  /* 0x0000000616167c24 */ /* 0x002fc8000f8e0203 */
[----:B--2---:R-:W-:Y:S01]  /*00a0*/  IMAD.X R2, RZ, RZ, UR5, P1 ;  /* 0x00000005ff027e24 */ /* 0x004fe200088e06ff */
[----:B0-----:R-:W-:-:S13]  /*00b0*/  ISETP.GE.AND P0, PT, R22, UR38, PT ;  /* 0x0000002616007c0c */ /* 0x001fda000bf06270 */
[----:B------:R-:W-:Y:S05]  /*00c0*/  @P0 EXIT ;  /* 0x000000000000094d */ /* 0x000fea0003800000 */
[----:B------:R-:W0:Y:S01]  /*00d0*/  LDC.64 R16, c[0x0][0x380] ;  /* 0x0000e000ff107b82 */ /* 0x000e220000000a00 */
[----:B------:R-:W-:Y:S01]  /*00e0*/  UISETP.GE.AND UP0, UPT, UR38, 0x1, UPT ;  /* 0x000000012600788c */ /* 0x000fe2000bf06270 */
[----:B------:R-:W-:Y:S02]  /*00f0*/  CS2R R30, SRZ ;  /* 0x00000000001e7805 */ /* 0x000fe4000001ff00 */
[----:B------:R-:W-:Y:S02]  /*0100*/  CS2R R28, SRZ ;  /* 0x00000000001c7805 */ /* 0x000fe4000001ff00 */
[----:B------:R-:W-:Y:S01]  /*0110*/  CS2R R26, SRZ ;  /* 0x00000000001a7805 */ /* 0x000fe2000001ff00 */
[----:B------:R-:W1:Y:S01]  /*0120*/  LDCU.64 UR36, c[0x0][0x358] ;  /* 0x00006b00ff2477ac */ /* 0x000e620008000a00 */
[----:B0-----:R-:W-:Y:S02]  /*0130*/  IMAD.WIDE R16, R22, 0x40, R16 ;  /* 0x0000004016107825 */ /* 0x001fe400078e0210 */
[----:B-1----:R-:W-:Y:S05]  /*0140*/  BRA.U !UP0, `(.L_x_0) ;  /* 0x0000002108d47547 */ /* 0x002fea000b800000 */
[----:B------:R-:W-:Y:S01]  /*0150*/  UISETP.NE.AND UP0, UPT, UR38, 0x1, UPT ;  /* 0x000000012600788c */ /* 0x000fe2000bf05270 */
[----:B------:R-:W-:Y:S02]  /*0160*/  CS2R R26, SRZ ;  /* 0x00000000001a7805 */ /* 0x000fe4000001ff00 */
[----:B------:R-:W-:Y:S02]  /*0170*/  CS2R R28, SRZ ;  /* 0x00000000001c7805 */ /* 0x000fe4000001ff00 */
[----:B------:R-:W-:Y:S01]  /*0180*/  CS2R R30, SRZ ;  /* 0x00000000001e7805 */ /* 0x000fe2000001ff00 */
[----:B------:R-:W-:-:S03]  /*0190*/  IMAD.MOV.U32 R19, RZ, RZ, RZ ;  /* 0x000000ffff137224 */ /* 0x000fc600078e00ff */
[----:B------:R-:W-:Y:S05]  /*01a0*/  BRA.U !UP0, `(.L_x_1) ;  /* 0x0000001508e07547 */ /* 0x000fea000b800000 */
[----:B------:R-:W-:Y:S01]  /*01b0*/  ULOP3.LUT UR4, UR38, 0x7ffffffe, URZ, 0xc0, !UPT ;  /* 0x7ffffffe26047892 */ /* 0x000fe2000f8ec0ff */
[----:B------:R-:W-:Y:S01]  /*01c0*/  BSSY.RECONVERGENT B6, `(.L_x_1) ;  /* 0x0000176000067945 */ /* 0x000fe20003800200 */
[----:B------:R-:W-:Y:S01]  /*01d0*/  CS2R R26, SRZ ;  /* 0x00000000001a7805 */ /* 0x000fe2000001ff00 */
[----:B------:R-:W-:-:S03]  /*01e0*/  IMAD.MOV.U32 R23, RZ, RZ, RZ ;  /* 0x000000ffff177224 */ /* 0x000fc600078e00ff */
[----:B------:R-:W-:-:S07]  /*01f0*/  IMAD.U32 R19, RZ, RZ, UR4 ;  /* 0x00000004ff137e24 */ /* 0x000fce000f8e00ff */
.L_x_33:
[----:B------:R-:W2:Y:S01]  /*0200*/  LDG.E.64 R36, desc[UR36][R16.64+0x38] ;  /* 0x0000382410247981 */ /* 0x000ea2000c1e1b00 */
[----:B0-----:R-:W0:Y:S01]  /*0210*/  LDC.64 R32, c[0x0][0x380] ;  /* 0x0000e000ff207b82 */ /* 0x001e220000000a00 */
[----:B------:R-:W-:Y:S01]  /*0220*/  BSSY.RECONVERGENT B0, `(.L_x_2) ;  /* 0x0000007000007945 */ /* 0x000fe20003800200 */
[----:B------:R-:W-:Y:S01]  /*0230*/  PLOP3.LUT P0, PT, PT, PT, PT, 0x8, 0x80 ;  /* 0x000000000080781c */ /* 0x000fe20003f0e170 */
[----:B0-----:R-:W-:Y:S01]  /*0240*/  IMAD.WIDE.U32 R32, R23, 0x40, R32 ;  /* 0x0000004017207825 */ /* 0x001fe200078e0020 */
[----:B--2---:R-:W-:-:S14]  /*0250*/  DSETP.GEU.AND P1, PT, R36, RZ, PT ;  /* 0x000000ff2400722a */ /* 0x004fdc0003f2e000 */
[----:B------:R-:W-:Y:S05]  /*0260*/  @P1 BRA `(.L_x_3) ;  /* 0x0000000000081947 */ /* 0x000fea0003800000 */
[----:B------:R-:W2:Y:S02]  /*0270*/  LDG.E.64 R4, desc[UR36][R32.64+0x38] ;  /* 0x0000382420047981 */ /* 0x000ea4000c1e1b00 */
[----:B--2---:R-:W-:-:S14]  /*0280*/  DSETP.LT.AND P0, PT, R4, RZ, PT ;  /* 0x000000ff0400722a */ /* 0x004fdc0003f01000 */
.L_x_3:
[----:B------:R-:W-:Y:S05]  /*0290*/  BSYNC.RECONVERGENT B0 ;  /* 0x0000000000007941 */ /* 0x000fea0003800200 */
.L_x_2:
[----:B------:R-:W-:Y:S01]  /*02a0*/  ISETP.EQ.OR P0, PT, R23, R22, !P0 ;  /* 0x000000161700720c */ /* 0x000fe20004702670 */
[----:B------:R-:W-:-:S12]  /*02b0*/  BSSY.RECONVERGENT B7, `(.L_x_4) ;  /* 0x00000ac000077945 */ /* 0x000fd80003800200 */
[----:B------:R-:W-:Y:S05]  /*02c0*/  @P0 BRA `(.L_x_5) ;  /* 0x0000000800a80947 */ /* 0x000fea0003800000 */
[----:B------:R-:W2:Y:S04]  /*02d0*/  LDG.E.64 R38, desc[UR36][R32.64+0x8] ;  /* 0x0000082420267981 */ /* 0x000ea8000c1e1b00 */
[----:B------:R-:W2:Y:S04]  /*02e0*/  LDG.E.64 R40, desc[UR36][R16.64+0x8] ;  /* 0x0000082410287981 */ /* 0x000ea8000c1e1b00 */
[----:B------:R-:W3:Y:S04]  /*02f0*/  LDG.E.64 R42, desc[UR36][R32.64] ;  /* 0x00000024202a7981 */ /* 0x000ee8000c1e1b00 */
[----:B------:R-:W3:Y:S04]  /*0300*/  LDG.E.64 R44, desc[UR36][R16.64] ;  /* 0x00000024102c7981 */ /* 0x000ee8000c1e1b00 */
[----:B------:R-:W4:Y:S04]  /*0310*/  LDG.E.64 R46, desc[UR36][R32.64+0x10] ;  /* 0x00001024202e7981 */ /* 0x000f28000c1e1b00 */
[----:B------:R-:W4:Y:S01]  /*0320*/  LDG.E.64 R48, desc[UR36][R16.64+0x10] ;  /* 0x0000102410307981 */ /* 0x000f22000c1e1b00 */
[----:B------:R-:W-:Y:S01]  /*0330*/  BSSY.RECONVERGENT B0, `(.L_x_6) ;  /* 0x000001f000007945 */ /* 0x000fe20003800200 */
[----:B--2---:R-:W-:-:S02]  /*0340*/  DADD R6, R38, -R40 ;  /* 0x0000000026067229 */ /* 0x004fc40000000828 */
[----:B---3--:R-:W-:-:S06]  /*0350*/  DADD R4, R42, -R44 ;  /* 0x000000002a047229 */ /* 0x008fcc000000082c */
[----:B------:R-:W-:Y:S02]  /*0360*/  DMUL R6, R6, R6 ;  /* 0x0000000606067228 */ /* 0x000fe40000000000 */
[----:B----4-:R-:W-:-:S06]  /*0370*/  DADD R8, R46, -R48 ;  /* 0x000000002e087229 */ /* 0x010fcc0000000830 */
[----:B------:R-:W-:-:S08]  /*0380*/  DFMA R6, R4, R4, R6 ;  /* 0x000000040406722b */ /* 0x000fd00000000006 */
[----:B------:R-:W-:Y:S01]  /*0390*/  DFMA R14, R8, R8, R6 ;  /* 0x00000008080e722b */ /* 0x000fe20000000006 */
[----:B------:R-:W-:Y:S02]  /*03a0*/  IMAD.MOV.U32 R6, RZ, RZ, 0x0 ;  /* 0x00000000ff067424 */ /* 0x000fe400078e00ff */
[----:B------:R-:W-:-:S03]  /*03b0*/  IMAD.MOV.U32 R7, RZ, RZ, 0x3fd80000 ;  /* 0x3fd80000ff077424 */ /* 0x000fc600078e00ff */
[----:B------:R-:W0:Y:S04]  /*03c0*/  MUFU.RSQ64H R13, R15 ;  /* 0x0000000f000d7308 */ /* 0x000e280000001c00 */
[----:B------:R-:W-:-:S04]  /*03d0*/  IADD3 R12, PT, PT, R15, -0x3500000, RZ ;  /* 0xfcb000000f0c7810 */ /* 0x000fc80007ffe0ff */
[----:B------:R-:W-:Y:S02]  /*03e0*/  ISETP.GE.U32.AND P0, PT, R12, 0x7ca00000, PT ;  /* 0x7ca000000c00780c */ /* 0x000fe40003f06070 */
[----:B0-----:R-:W-:-:S08]  /*03f0*/  DMUL R4, R12, R12 ;  /* 0x0000000c0c047228 */ /* 0x001fd00000000000 */
[----:B------:R-:W-:-:S08]  /*0400*/  DFMA R4, R14, -R4, 1 ;  /* 0x3ff000000e04742b */ /* 0x000fd00000000804 */
[----:B------:R-:W-:Y:S02]  /*0410*/  DFMA R6, R4, R6, 0.5 ;  /* 0x3fe000000406742b */ /* 0x000fe40000000006 */
[----:B------:R-:W-:-:S08]  /*0420*/  DMUL R4, R12, R4 ;  /* 0x000000040c047228 */ /* 0x000fd00000000000 */
[----:B------:R-:W-:-:S08]  /*0430*/  DFMA R4, R6, R4, R12 ;  /* 0x000000040604722b */ /* 0x000fd0000000000c */
[----:B------:R-:W-:Y:S02]  /*0440*/  DMUL R10, R14, R4 ;  /* 0x000000040e0a7228 */ /* 0x000fe40000000000 */
[----:B------:R-:W-:Y:S02]  /*0450*/  VIADD R7, R5, 0xfff00000 ;  /* 0xfff0000005077836 */ /* 0x000fe40000000000 */
[----:B------:R-:W-:-:S04]  /*0460*/  IMAD.MOV.U32 R6, RZ, RZ, R4 ;  /* 0x000000ffff067224 */ /* 0x000fc800078e0004 */
[----:B------:R-:W-:-:S08]  /*0470*/  DFMA R20, R10, -R10, R14 ;  /* 0x8000000a0a14722b */ /* 0x000fd0000000000e */
[----:B------:R-:W-:Y:S01]  /*0480*/  DFMA R8, R20, R6, R10 ;  /* 0x000000061408722b */ /* 0x000fe2000000000a */
[----:B------:R-:W-:Y:S10]  /*0490*/  @!P0 BRA `(.L_x_7) ;  /* 0x0000000000208947 */ /* 0x000ff40003800000 */
[----:B------:R-:W-:Y:S01]  /*04a0*/  IMAD.MOV.U32 R6, RZ, RZ, R4 ;  /* 0x000000ffff067224 */ /* 0x000fe200078e0004 */
[----:B------:R-:W-:Y:S01]  /*04b0*/  MOV R13, R15 ;  /* 0x0000000f000d7202 */ /* 0x000fe20000000f00 */
[----:B------:R-:W-:Y:S01]  /*04c0*/  IMAD.MOV.U32 R4, RZ, RZ, R20 ;  /* 0x000000ffff047224 */ /* 0x000fe200078e0014 */
[----:B------:R-:W-:Y:S01]  /*04d0*/  MOV R0, 0x500 ;  /* 0x0000050000007802 */ /* 0x000fe20000000f00 */
[----:B------:R-:W-:-:S07]  /*04e0*/  IMAD.MOV.U32 R5, RZ, RZ, R21 ;  /* 0x000000ffff057224 */ /* 0x000fce00078e0015 */
[----:B------:R-:W-:Y:S05]  /*04f0*/  CALL.REL.NOINC `($__internal_1_$__cuda_sm20_dsqrt_rn_f64_mediumpath_v1) ;  /* 0x0000002400bc7944 */ /* 0x000fea0003c00000 */
[----:B------:R-:W-:Y:S02]  /*0500*/  IMAD.MOV.U32 R8, RZ, RZ, R4 ;  /* 0x000000ffff087224 */ /* 0x000fe400078e0004 */
[----:B------:R-:W-:-:S07]  /*0510*/  IMAD.MOV.U32 R9, RZ, RZ, R5 ;  /* 0x000000ffff097224 */ /* 0x000fce00078e0005 */
.L_x_7:
[----:B------:R-:W-:Y:S05]  /*0520*/  BSYNC.RECONVERGENT B0 ;  /* 0x0000000000007941 */ /* 0x000fea0003800200 */
.L_x_6:
[----:B------:R-:W2:Y:S04]  /*0530*/  LDG.E.64 R6, desc[UR36][R16.64+0x20] ;  /* 0x0000202410067981 */ /* 0x000ea8000c1e1b00 */
[----:B------:R-:W3:Y:S04]  /*0540*/  LDG.E.64 R4, desc[UR36][R16.64+0x18] ;  /* 0x0000182410047981 */ /* 0x000ee8000c1e1b00 */
[----:B------:R-:W4:Y:S01]  /*0550*/  LDG.E.64 R10, desc[UR36][R16.64+0x28] ;  /* 0x00002824100a7981 */ /* 0x000f22000c1e1b00 */
[----:B------:R-:W-:Y:S02]  /*0560*/  DSETP.GEU.AND P1, PT, R8, 1, PT ;  /* 0x3ff000000800742a */ /* 0x000fe40003f2e000 */
[----:B--2---:R-:W-:-:S08]  /*0570*/  DMUL R6, R6, R6 ;  /* 0x0000000606067228 */ /* 0x004fd00000000000 */
[----:B---3--:R-:W-:-:S08]  /*0580*/  DFMA R6, R4, R4, R6 ;  /* 0x000000040406722b */ /* 0x008fd00000000006 */
[----:B----4-:R-:W-:Y:S02]  /*0590*/  DFMA R10, R10, R10, R6 ;  /* 0x0000000a0a0a722b */ /* 0x010fe40000000006 */
[----:B------:R-:W-:-:S06]  /*05a0*/  DMUL R6, R8, R8 ;  /* 0x0000000808067228 */ /* 0x000fcc0000000000 */
[----:B------:R-:W-:-:S08]  /*05b0*/  DMUL R10, R10, 10 ;  /* 0x402400000a0a7828 */ /* 0x000fd00000000000 */
[----:B------:R-:W-:-:S06]  /*05c0*/  DSETP.GEU.AND P0, PT, R6, R10, PT ;  /* 0x0000000a0600722a */ /* 0x000fcc0003f0e000 */
[----:B------:R-:W-:-:S08]  /*05d0*/  SEL R12, RZ, 0x1, P0 ;  /* 0x00000001ff0c7807 */ /* 0x000fd00000000000 */
[----:B------:R-:W-:Y:S05]  /*05e0*/  @P0 BRA P1, `(.L_x_8) ;  /* 0x0000000000580947 */ /* 0x000fea0000800000 */
[----:B------:R-:W2:Y:S04]  /*05f0*/  LDG.E.64 R4, desc[UR36][R16.64+0x30] ;  /* 0x0000302410047981 */ /* 0x000ea8000c1e1b00 */
[----:B------:R-:W2:Y:S02]  /*0600*/  LDG.E.64 R6, desc[UR36][R32.64+0x30] ;  /* 0x0000302420067981 */ /* 0x000ea4000c1e1b00 */
[----:B--2---:R-:W-:-:S14]  /*0610*/  DSETP.GEU.AND P0, PT, R4, R6, PT ;  /* 0x000000060400722a */ /* 0x004fdc0003f0e000 */
[----:B------:R-:W-:Y:S05]  /*0620*/  @P0 BRA `(.L_x_5) ;  /* 0x0000000400d00947 */ /* 0x000fea0003800000 */
[----:B------:R-:W0:Y:S01]  /*0630*/  LDCU UR4, c[0x0][0x2f8] ;  /* 0x00005f00ff0477ac */ /* 0x000e220008000800 */
[----:B------:R-:W-:Y:S01]  /*0640*/  DADD R36, -RZ, -R36 ;  /* 0x00000000ff247229 */ /* 0x000fe20000000924 */
[----:B------:R-:W-:Y:S01]  /*0650*/  MOV R0, 0x0 ;  /* 0x0000000000007802 */ /* 0x000fe20000000f00 */
[----:B------:R-:W-:Y:S02]  /*0660*/  IMAD.MOV.U32 R6, RZ, RZ, R24 ;  /* 0x000000ffff067224 */ /* 0x000fe400078e0018 */
[----:B------:R-:W-:Y:S01]  /*0670*/  IMAD.MOV.U32 R7, RZ, RZ, R2 ;  /* 0x000000ffff077224 */ /* 0x000fe200078e0002 */
[----:B------:R1:W2:Y:S02]  /*0680*/  LDC.64 R10, c[0x4][R0] ;  /* 0x01000000000a7b82 */ /* 0x0002a40000000a00 */
[----:B------:R1:W-:Y:S01]  /*0690*/  STG.E.64 desc[UR36][R16.64+0x38], R36 ;  /* 0x0000382410007986 */ /* 0x0003e2000c101b24 */
[----:B0-----:R-:W-:Y:S01]  /*06a0*/  VIADD R3, R24, -UR4 ;  /* 0x8000000418037c36 */ /* 0x001fe20008000000 */
[----:B------:R-:W0:Y:S04]  /*06b0*/  LDCU.64 UR4, c[0x4][0x8] ;  /* 0x01000100ff0477ac */ /* 0x000e280008000a00 */
[----:B------:R1:W-:Y:S04]  /*06c0*/  STL.64 [R3+0x8], R8 ;  /* 0x0000080803007387 */ /* 0x0003e80000100a00 */
[----:B------:R1:W-:Y:S04]  /*06d0*/  STL [R3+0x10], R12 ;  /* 0x0000100c03007387 */ /* 0x0003e80000100800 */
[----:B------:R1:W-:Y:S01]  /*06e0*/  STL.64 [R3], R22 ;  /* 0x0000001603007387 */ /* 0x0003e20000100a00 */
[----:B0-----:R-:W-:Y:S01]  /*06f0*/  MOV R4, UR4 ;  /* 0x0000000400047c02 */ /* 0x001fe20008000f00 */
[----:B------:R-:W-:-:S07]  /*0700*/  IMAD.U32 R5, RZ, RZ, UR5 ;  /* 0x00000005ff057e24 */ /* 0x000fce000f8e00ff */
[----:B------:R-:W-:-:S07]  /*0710*/  LEPC R20, `(.L_x_9) ;  /* 0x000000001014794e */ /* 0x000fce0000000000 */
[----:B-12---:R-:W-:Y:S05]  /*0720*/  CALL.ABS.NOINC R10 ;  /* 0x000000000a007343 */ /* 0x006fea0003c00000 */
.L_x_9:
[----:B------:R0:W5:Y:S01]  /*0730*/  LDG.E.64 R36, desc[UR36][R16.64+0x38] ;  /* 0x0000382410247981 */ /* 0x000162000c1e1b00 */
[----:B------:R-:W-:Y:S05]  /*0740*/  BRA `(.L_x_5) ;  /* 0x0000000400887947 */ /* 0x000fea0003800000 */
.L_x_8:
[----:B------:R-:W2:Y:S01]  /*0750*/  LDG.E.64 R20, desc[UR36][R32.64+0x30] ;  /* 0x0000302420147981 */ /* 0x000ea2000c1e1b00 */
[----:B------:R-:W0:Y:S01]  /*0760*/  MUFU.RCP64H R5, R7 ;  /* 0x0000000700057308 */ /* 0x000e220000001800 */
[----:B------:R-:W-:Y:S01]  /*0770*/  IMAD.MOV.U32 R4, RZ, RZ, 0x1 ;  /* 0x00000001ff047424 */ /* 0x000fe200078e00ff */
[----:B------:R-:W-:Y:S05]  /*0780*/  BSSY.RECONVERGENT B1, `(.L_x_10) ;  /* 0x0000012000017945 */ /* 0x000fea0003800200 */
[----:B0-----:R-:W-:-:S08]  /*0790*/  DFMA R10, -R6, R4, 1 ;  /* 0x3ff00000060a742b */ /* 0x001fd00000000104 */
[----:B------:R-:W-:-:S08]  /*07a0*/  DFMA R10, R10, R10, R10 ;  /* 0x0000000a0a0a722b */ /* 0x000fd0000000000a */
[----:B------:R-:W-:-:S08]  /*07b0*/  DFMA R10, R4, R10, R4 ;  /* 0x0000000a040a722b */ /* 0x000fd00000000004 */
[----:B------:R-:W-:-:S08]  /*07c0*/  DFMA R4, -R6, R10, 1 ;  /* 0x3ff000000604742b */ /* 0x000fd0000000010a */
[----:B------:R-:W-:-:S08]  /*07d0*/  DFMA R4, R10, R4, R10 ;  /* 0x000000040a04722b */ /* 0x000fd0000000000a */
[----:B--2---:R-:W-:Y:S01]  /*07e0*/  DMUL R10, R20, R4 ;  /* 0x00000004140a7228 */ /* 0x004fe20000000000 */
[----:B------:R-:W-:-:S07]  /*07f0*/  FSETP.GEU.AND P1, PT, |R21|, 6.5827683646048100446e-37, PT ;  /* 0x036000001500780b */ /* 0x000fce0003f2e200 */
[----:B------:R-:W-:-:S08]  /*0800*/  DFMA R12, -R6, R10, R20 ;  /* 0x0000000a060c722b */ /* 0x000fd00000000114 */
[----:B------:R-:W-:-:S10]  /*0810*/  DFMA R4, R4, R12, R10 ;  /* 0x0000000c0404722b */ /* 0x000fd4000000000a */
[----:B------:R-:W-:-:S05]  /*0820*/  FFMA R0, RZ, R7, R5 ;  /* 0x00000007ff007223 */ /* 0x000fca0000000005 */
[----:B------:R-:W-:-:S13]  /*0830*/  FSETP.GT.AND P0, PT, |R0|, 1.469367938527859385e-39, PT ;  /* 0x001000000000780b */ /* 0x000fda0003f04200 */
[----:B------:R-:W-:Y:S05]  /*0840*/  @P0 BRA P1, `(.L_x_11) ;  /* 0x0000000000140947 */ /* 0x000fea0000800000 */
[----:B------:R-:W-:Y:S01]  /*0850*/  IMAD.MOV.U32 R12, RZ, RZ, R6 ;  /* 0x000000ffff0c7224 */ /* 0x000fe200078e0006 */
[----:B------:R-:W-:Y:S02]  /*0860*/  MOV R13, R7 ;  /* 0x00000007000d7202 */ /* 0x000fe40000000f00 */
[----:B------:R-:W-:-:S07]  /*0870*/  MOV R0, 0x890 ;  /* 0x0000089000007802 */ /* 0x000fce0000000f00 */
[----:B------:R-:W-:Y:S05]  /*0880*/  CALL.REL.NOINC `($__internal_0_$__cuda_sm20_div_rn_f64_full) ;  /* 0x0000001c00507944 */ /* 0x000fea0003c00000 */
[----:B------:R-:W-:-:S07]  /*0890*/  IMAD.MOV.U32 R5, RZ, RZ, R3 ;  /* 0x000000ffff057224 */ /* 0x000fce00078e0003 */
.L_x_11:
[----:B------:R-:W-:Y:S05]  /*08a0*/  BSYNC.RECONVERGENT B1 ;  /* 0x0000000000017941 */ /* 0x000fea0003800200 */
.L_x_10:
[----:B------:R-:W0:Y:S01]  /*08b0*/  MUFU.RCP64H R7, R9 ;  /* 0x0000000900077308 */ /* 0x000e220000001800 */
[----:B------:R-:W-:Y:S01]  /*08c0*/  IMAD.MOV.U32 R6, RZ, RZ, 0x1 ;  /* 0x00000001ff067424 */ /* 0x000fe200078e00ff */
[----:B------:R-:W-:Y:S01]  /*08d0*/  UMOV UR4, 0x88e368f1 ;  /* 0x88e368f100047882 */ /* 0x000fe20000000000 */
[----:B------:R-:W-:Y:S01]  /*08e0*/  UMOV UR5, 0x3ed4f8b5 ;  /* 0x3ed4f8b500057882 */ /* 0x000fe20000000000 */
[----:B------:R-:W-:Y:S01]  /*08f0*/  DADD R44, -R42, R44 ;  /* 0x000000002a2c7229 */ /* 0x000fe2000000012c */
[----:B------:R-:W-:Y:S01]  /*0900*/  BSSY.RECONVERGENT B1, `(.L_x_12) ;  /* 0x0000014000017945 */ /* 0x000fe20003800200 */
[----:B------:R-:W-:-:S08]  /*0910*/  DMUL R42, R4, -UR4 ;  /* 0x80000004042a7c28 */ /* 0x000fd00008000000 */
[----:B------:R-:W-:Y:S02]  /*0920*/  DMUL R20, R42, R44 ;  /* 0x0000002c2a147228 */ /* 0x000fe40000000000 */
[----:B0-----:R-:W-:-:S08]  /*0930*/  DFMA R10, R6, -R8, 1 ;  /* 0x3ff00000060a742b */ /* 0x001fd00000000808 */
[----:B------:R-:W-:Y:S01]  /*0940*/  FSETP.GEU.AND P1, PT, |R21|, 6.5827683646048100446e-37, PT ;  /* 0x036000001500780b */ /* 0x000fe20003f2e200 */
[----:B------:R-:W-:-:S08]  /*0950*/  DFMA R10, R10, R10, R10 ;  /* 0x0000000a0a0a722b */ /* 0x000fd0000000000a */
[----:B------:R-:W-:-:S08]  /*0960*/  DFMA R10, R6, R10, R6 ;  /* 0x0000000a060a722b */ /* 0x000fd00000000006 */
[----:B------:R-:W-:-:S08]  /*0970*/  DFMA R4, R10, -R8, 1 ;  /* 0x3ff000000a04742b */ /* 0x000fd00000000808 */
[----:B------:R-:W-:-:S08]  /*0980*/  DFMA R4, R10, R4, R10 ;  /* 0x000000040a04722b */ /* 0x000fd0000000000a */
[----:B------:R-:W-:-:S08]  /*0990*/  DMUL R6, R20, R4 ;  /* 0x0000000414067228 */ /* 0x000fd00000000000 */
[----:B------:R-:W-:-:S08]  /*09a0*/  DFMA R10, R6, -R8, R20 ;  /* 0x80000008060a722b */ /* 0x000fd00000000014 */
[----:B------:R-:W-:-:S10]  /*09b0*/  DFMA R4, R4, R10, R6 ;  /* 0x0000000a0404722b */ /* 0x000fd40000000006 */
[----:B------:R-:W-:-:S05]  /*09c0*/  FFMA R0, RZ, R9, R5 ;  /* 0x00000009ff007223 */ /* 0x000fca0000000005 */
[----:B------:R-:W-:-:S13]  /*09d0*/  FSETP.GT.AND P0, PT, |R0|, 1.469367938527859385e-39, PT ;  /* 0x001000000000780b */ /* 0x000fda0003f04200 */
[----:B------:R-:W-:Y:S05]  /*09e0*/  @P0 BRA P1, `(.L_x_13) ;  /* 0x0000000000140947 */ /* 0x000fea0000800000 */
[----:B------:R-:W-:Y:S01]  /*09f0*/  IMAD.MOV.U32 R12, RZ, RZ, R8 ;  /* 0x000000ffff0c7224 */ /* 0x000fe200078e0008 */
[----:B------:R-:W-:Y:S01]  /*0a00*/  MOV R0, 0xa30 ;  /* 0x00000a3000007802 */ /* 0x000fe20000000f00 */
[----:B------:R-:W-:-:S07]  /*0a10*/  IMAD.MOV.U32 R13, RZ, RZ, R9 ;  /* 0x000000ffff0d7224 */ /* 0x000fce00078e0009 */
[----:B------:R-:W-:Y:S05]  /*0a20*/  CALL.REL.NOINC `($__internal_0_$__cuda_sm20_div_rn_f64_full) ;  /* 0x0000001800e87944 */ /* 0x000fea0003c00000 */
[----:B------:R-:W-:-:S07]  /*0a30*/  IMAD.MOV.U32 R5, RZ, RZ, R3 ;  /* 0x000000ffff057224 */ /* 0x000fce00078e0003 */
.L_x_13:
[----:B------:R-:W-:Y:S05]  /*0a40*/  BSYNC.RECONVERGENT B1 ;  /* 0x0000000000017941 */ /* 0x000fea0003800200 */
.L_x_12:
[----:B------:R-:W0:Y:S01]  /*0a50*/  MUFU.RCP64H R7, R9 ;  /* 0x0000000900077308 */ /* 0x000e220000001800 */
[----:B------:R-:W-:Y:S01]  /*0a60*/  MOV R6, 0x1 ;  /* 0x0000000100067802 */ /* 0x000fe20000000f00 */
[----:B------:R-:W-:Y:S01]  /*0a70*/  DADD R38, -R38, R40 ;  /* 0x0000000026267229 */ /* 0x000fe20000000128 */
[----:B------:R-:W-:Y:S01]  /*0a80*/  BSSY.RECONVERGENT B1, `(.L_x_14) ;  /* 0x0000015000017945 */ /* 0x000fe20003800200 */
[----:B------:R-:W-:-:S06]  /*0a90*/  DADD R30, R30, R4 ;  /* 0x000000001e1e7229 */ /* 0x000fcc0000000004 */
        /* <DEDUP_REMOVED lines=17> */
[----:B------:R-:W-:Y:S02]  /*0bb0*/  IMAD.MOV.U32 R6, RZ, RZ, R4 ;  /* 0x000000ffff067224 */ /* 0x000fe400078e0004 */
[----:B------:R-:W-:-:S07]  /*0bc0*/  IMAD.MOV.U32 R7, RZ, RZ, R3 ;  /* 0x000000ffff077224 */ /* 0x000fce00078e0003 */
.L_x_15:
[----:B------:R-:W-:Y:S05]  /*0bd0*/  BSYNC.RECONVERGENT B1 ;  /* 0x0000000000017941 */ /* 0x000fea0003800200 */
.L_x_14:
[----:B------:R-:W0:Y:S01]  /*0be0*/  MUFU.RCP64H R5, R9 ;  /* 0x0000000900057308 */ /* 0x000e220000001800 */
[----:B------:R-:W-:Y:S01]  /*0bf0*/  IMAD.MOV.U32 R4, RZ, RZ, 0x1 ;  /* 0x00000001ff047424 */ /* 0x000fe200078e00ff */
        /* <DEDUP_REMOVED lines=16> */
[----:B------:R-:W-:Y:S01]  /*0d00*/  MOV R12, R8 ;  /* 0x00000008000c7202 */ /* 0x000fe20000000f00 */
[----:B------:R-:W-:Y:S01]  /*0d10*/  IMAD.MOV.U32 R13, RZ, RZ, R9 ;  /* 0x000000ffff0d7224 */ /* 0x000fe200078e0009 */
[----:B------:R-:W-:-:S07]  /*0d20*/  MOV R0, 0xd40 ;  /* 0x00000d4000007802 */ /* 0x000fce0000000f00 */
[----:B------:R-:W-:Y:S05]  /*0d30*/  CALL.REL.NOINC `($__internal_0_$__cuda_sm20_div_rn_f64_full) ;  /* 0x0000001800247944 */ /* 0x000fea0003c00000 */
[----:B------:R-:W-:-:S07]  /*0d40*/  IMAD.MOV.U32 R5, RZ, RZ, R3 ;  /* 0x000000ffff057224 */ /* 0x000fce00078e0003 */
.L_x_17:
[----:B------:R-:W-:Y:S05]  /*0d50*/  BSYNC.RECONVERGENT B1 ;  /* 0x0000000000017941 */ /* 0x000fea0003800200 */
.L_x_16:
[----:B------:R-:W-:-:S11]  /*0d60*/  DADD R26, R26, R4 ;  /* 0x000000001a1a7229 */ /* 0x000fd60000000004 */
.L_x_5:
[----:B------:R-:W-:Y:S05]  /*0d70*/  BSYNC.RECONVERGENT B7 ;  /* 0x0000000000077941 */ /* 0x000fea0003800200 */
.L_x_4:
[----:B-----5:R-:W-:Y:S01]  /*0d80*/  DSETP.GEU.AND P1, PT, R36, RZ, PT ;  /* 0x000000ff2400722a */ /* 0x020fe20003f2e000 */
[----:B------:R-:W-:Y:S01]  /*0d90*/  BSSY.RECONVERGENT B0, `(.L_x_18) ;  /* 0x0000006000007945 */ /* 0x000fe20003800200 */
[----:B------:R-:W-:Y:S01]  /*0da0*/  VIADD R15, R23, 0x1 ;  /* 0x00000001170f7836 */ /* 0x000fe20000000000 */
[----:B------:R-:W-:-:S11]  /*0db0*/  PLOP3.LUT P0, PT, PT, PT, PT, 0x8, 0x80 ;  /* 0x000000000080781c */ /* 0x000fd60003f0e170 */
[----:B------:R-:W-:Y:S05]  /*0dc0*/  @P1 BRA `(.L_x_19) ;  /* 0x0000000000081947 */ /* 0x000fea0003800000 */
[----:B------:R-:W2:Y:S02]  /*0dd0*/  LDG.E.64 R4, desc[UR36][R32.64+0x78] ;  /* 0x0000782420047981 */ /* 0x000ea4000c1e1b00 */
[----:B--2---:R-:W-:-:S14]  /*0de0*/  DSETP.LT.AND P0, PT, R4, RZ, PT ;  /* 0x000000ff0400722a */ /* 0x004fdc0003f01000 */
.L_x_19:
[----:B------:R-:W-:Y:S05]  /*0df0*/  BSYNC.RECONVERGENT B0 ;  /* 0x0000000000007941 */ /* 0x000fea0003800200 */
.L_x_18:
        /* <DEDUP_REMOVED lines=16> */
[----:B------:R-:W-:Y:S01]  /*0f00*/  IMAD.MOV.U32 R6, RZ, RZ, 0x0 ;  /* 0x00000000ff067424 */ /* 0x000fe200078e00ff */
[----:B------:R-:W-:-:S04]  /*0f10*/  MOV R7, 0x3fd80000 ;  /* 0x3fd8000000077802 */ /* 0x000fc80000000f00 */
[----:B------:R-:W1:Y:S04]  /*0f20*/  MUFU.RSQ64H R13, R11 ;  /* 0x0000000b000d7308 */ /* 0x000e680000001c00 */
[----:B------:R-:W-:-:S05]  /*0f30*/  VIADD R12, R11, 0xfcb00000 ;  /* 0xfcb000000b0c7836 */ /* 0x000fca0000000000 */
[----:B------:R-:W-:Y:S01]  /*0f40*/  ISETP.GE.U32.AND P0, PT, R12, 0x7ca00000, PT ;  /* 0x7ca000000c00780c */ /* 0x000fe20003f06070 */
[----:B-1----:R-:W-:-:S08]  /*0f50*/  DMUL R4, R12, R12 ;  /* 0x0000000c0c047228 */ /* 0x002fd00000000000 */
        /* <DEDUP_REMOVED lines=14> */
[----:B------:R-:W-:Y:S02]  /*1040*/  IMAD.MOV.U32 R13, RZ, RZ, R11 ;  /* 0x000000ffff0d7224 */ /* 0x000fe400078e000b */
[----:B------:R-:W-:Y:S02]  /*1050*/  IMAD.MOV.U32 R5, RZ, RZ, R35 ;  /* 0x000000ffff057224 */ /* 0x000fe400078e0023 */
[----:B------:R-:W-:Y:S02]  /*1060*/  IMAD.MOV.U32 R10, RZ, RZ, R20 ;  /* 0x000000ffff0a7224 */ /* 0x000fe400078e0014 */
[----:B------:R-:W-:-:S07]  /*1070*/  IMAD.MOV.U32 R11, RZ, RZ, R21 ;  /* 0x000000ffff0b7224 */ /* 0x000fce00078e0015 */
[----:B0-----:R-:W-:Y:S05]  /*1080*/  CALL.REL.NOINC `($__internal_1_$__cuda_sm20_dsqrt_rn_f64_mediumpath_v1) ;  /* 0x0000001800d87944 */ /* 0x001fea0003c00000 */
[----:B------:R-:W-:Y:S02]  /*1090*/  IMAD.MOV.U32 R8, RZ, RZ, R4 ;  /* 0x000000ffff087224 */ /* 0x000fe400078e0004 */
[----:B------:R-:W-:-:S07]  /*10a0*/  IMAD.MOV.U32 R9, RZ, RZ, R5 ;  /* 0x000000ffff097224 */ /* 0x000fce00078e0005 */
.L_x_23:
[----:B------:R-:W-:Y:S05]  /*10b0*/  BSYNC.RECONVERGENT B0 ;  /* 0x0000000000007941 */ /* 0x000fea0003800200 */
.L_x_22:
[----:B------:R-:W2:Y:S04]  /*10c0*/  LDG.E.64 R6, desc[UR36][R16.64+0x20] ;  /* 0x0000202410067981 */ /* 0x000ea8000c1e1b00 */
[----:B------:R-:W3:Y:S04]  /*10d0*/  LDG.E.64 R4, desc[UR36][R16.64+0x18] ;  /* 0x0000182410047981 */ /* 0x000ee8000c1e1b00 */
[----:B------:R-:W4:Y:S01]  /*10e0*/  LDG.E.64 R10, desc[UR36][R16.64+0x28] ;  /* 0x00002824100a7981 */ /* 0x000f22000c1e1b00 */
[----:B------:R-:W-:Y:S02]  /*10f0*/  DMUL R12, R8, R8 ;  /* 0x00000008080c7228 */ /* 0x000fe40000000000 */
[----:B--2---:R-:W-:-:S08]  /*1100*/  DMUL R6, R6, R6 ;  /* 0x0000000606067228 */ /* 0x004fd00000000000 */
[----:B---3--:R-:W-:-:S08]  /*1110*/  DFMA R6, R4, R4, R6 ;  /* 0x000000040406722b */ /* 0x008fd00000000006 */
[----:B----4-:R-:W-:-:S08]  /*1120*/  DFMA R6, R10, R10, R6 ;  /* 0x0000000a0a06722b */ /* 0x010fd00000000006 */
[----:B------:R-:W-:-:S08]  /*1130*/  DMUL R6, R6, 10 ;  /* 0x4024000006067828 */ /* 0x000fd00000000000 */
[----:B------:R-:W-:-:S06]  /*1140*/  DSETP.GEU.AND P1, PT, R12, R6, PT ;  /* 0x000000060c00722a */ /* 0x000fcc0003f2e000 */
[----:B------:R-:W-:Y:S01]  /*1150*/  DSETP.LT.OR P0, PT, R8, 1, !P1 ;  /* 0x3ff000000800742a */ /* 0x000fe20004f01400 */
[----:B------:R-:W-:-:S13]  /*1160*/  SEL R0, RZ, 0x1, P1 ;  /* 0x00000001ff007807 */ /* 0x000fda0000800000 */
[----:B------:R-:W-:Y:S05]  /*1170*/  @P0 BRA `(.L_x_24) ;  /* 0x0000000400840947 */ /* 0x000fea0003800000 */
[----:B------:R-:W2:Y:S01]  /*1180*/  LDG.E.64 R20, desc[UR36][R32.64+0x70] ;  /* 0x0000702420147981 */ /* 0x000ea2000c1e1b00 */
[----:B------:R-:W1:Y:S01]  /*1190*/  MUFU.RCP64H R5, R13 ;  /* 0x0000000d00057308 */ /* 0x000e620000001800 */
[----:B------:R-:W-:Y:S01]  /*11a0*/  MOV R4, 0x1 ;  /* 0x0000000100047802 */ /* 0x000fe20000000f00 */
[----:B------:R-:W-:Y:S05]  /*11b0*/  BSSY.RECONVERGENT B1, `(.L_x_25) ;  /* 0x0000010000017945 */ /* 0x000fea0003800200 */
[----:B-1----:R-:W-:-:S08]  /*11c0*/  DFMA R6, -R12, R4, 1 ;  /* 0x3ff000000c06742b */ /* 0x002fd00000000104 */
        /* <DEDUP_REMOVED lines=11> */
[----:B------:R-:W-:-:S07]  /*1280*/  MOV R0, 0x12a0 ;  /* 0x000012a000007802 */ /* 0x000fce0000000f00 */
[----:B0-----:R-:W-:Y:S05]  /*1290*/  CALL.REL.NOINC `($__internal_0_$__cuda_sm20_div_rn_f64_full) ;  /* 0x0000001000cc7944 */ /* 0x001fea0003c00000 */
[----:B------:R-:W-:-:S07]  /*12a0*/  IMAD.MOV.U32 R5, RZ, RZ, R3 ;  /* 0x000000ffff057224 */ /* 0x000fce00078e0003 */
.L_x_26:
[----:B------:R-:W-:Y:S05]  /*12b0*/  BSYNC.RECONVERGENT B1 ;  /* 0x0000000000017941 */ /* 0x000fea0003800200 */
.L_x_25:
[----:B------:R-:W1:Y:S01]  /*12c0*/  MUFU.RCP64H R7, R9 ;  /* 0x0000000900077308 */ /* 0x000e620000001800 */
[----:B------:R-:W-:Y:S01]  /*12d0*/  IMAD.MOV.U32 R6, RZ, RZ, 0x1 ;  /* 0x00000001ff067424 */ /* 0x000fe200078e00ff */
[----:B------:R-:W-:Y:S01]  /*12e0*/  UMOV UR4, 0x88e368f1 ;  /* 0x88e368f100047882 */ /* 0x000fe20000000000 */
[----:B------:R-:W-:Y:S01]  /*12f0*/  UMOV UR5, 0x3ed4f8b5 ;  /* 0x3ed4f8b500057882 */ /* 0x000fe20000000000 */
[----:B------:R-:W-:Y:S01]  /*1300*/  DADD R42, -R42, R44 ;  /* 0x000000002a2a7229 */ /* 0x000fe2000000012c */
[----:B------:R-:W-:Y:S01]  /*1310*/  BSSY.RECONVERGENT B1, `(.L_x_27) ;  /* 0x0000014000017945 */ /* 0x000fe20003800200 */
[----:B------:R-:W-:-:S08]  /*1320*/  DMUL R32, R4, -UR4 ;  /* 0x8000000404207c28 */ /* 0x000fd00008000000 */
[----:B------:R-:W-:Y:S02]  /*1330*/  DMUL R20, R32, R42 ;  /* 0x0000002a20147228 */ /* 0x000fe40000000000 */
[----:B-1----:R-:W-:-:S08]  /*1340*/  DFMA R10, R6, -R8, 1 ;  /* 0x3ff00000060a742b */ /* 0x002fd00000000808 */
        /* <DEDUP_REMOVED lines=14> */
[----:B0-----:R-:W-:Y:S05]  /*1430*/  CALL.REL.NOINC `($__internal_0_$__cuda_sm20_div_rn_f64_full) ;  /* 0x0000001000647944 */ /* 0x001fea0003c00000 */
[----:B------:R-:W-:-:S07]  /*1440*/  IMAD.MOV.U32 R5, RZ, RZ, R3 ;  /* 0x000000ffff057224 */ /* 0x000fce00078e0003 */
.L_x_28:
[----:B------:R-:W-:Y:S05]  /*1450*/  BSYNC.RECONVERGENT B1 ;  /* 0x0000000000017941 */ /* 0x000fea0003800200 */
.L_x_27:
[----:B------:R-:W1:Y:S01]  /*1460*/  MUFU.RCP64H R7, R9 ;  /* 0x0000000900077308 */ /* 0x000e620000001800 */
[----:B------:R-:W-:Y:S01]  /*1470*/  MOV R6, 0x1 ;  /* 0x0000000100067802 */ /* 0x000fe20000000f00 */
[----:B------:R-:W-:Y:S01]  /*1480*/  DADD R38, -R38, R40 ;  /* 0x0000000026267229 */ /* 0x000fe20000000128 */
[----:B------:R-:W-:Y:S01]  /*1490*/  BSSY.RECONVERGENT B1, `(.L_x_29) ;  /* 0x0000015000017945 */ /* 0x000fe20003800200 */
[----:B------:R-:W-:-:S06]  /*14a0*/  DADD R30, R30, R4 ;  /* 0x000000001e1e7229 */ /* 0x000fcc0000000004 */
        /* <DEDUP_REMOVED lines=17> */
[----:B------:R-:W-:Y:S02]  /*15c0*/  IMAD.MOV.U32 R6, RZ, RZ, R4 ;  /* 0x000000ffff067224 */ /* 0x000fe400078e0004 */
[----:B------:R-:W-:-:S07]  /*15d0*/  IMAD.MOV.U32 R7, RZ, RZ, R3 ;  /* 0x000000ffff077224 */ /* 0x000fce00078e0003 */
.L_x_30:
[----:B------:R-:W-:Y:S05]  /*15e0*/  BSYNC.RECONVERGENT B1 ;  /* 0x0000000000017941 */ /* 0x000fea0003800200 */
.L_x_29:
[----:B------:R-:W1:Y:S01]  /*15f0*/  MUFU.RCP64H R5, R9 ;  /* 0x0000000900057308 */ /* 0x000e620000001800 */
[----:B------:R-:W-:Y:S01]  /*1600*/  IMAD.MOV.U32 R4, RZ, RZ, 0x1 ;  /* 0x00000001ff047424 */ /* 0x000fe200078e00ff */
        /* <DEDUP_REMOVED lines=19> */
[----:B0-----:R-:W-:Y:S05]  /*1740*/  CALL.REL.NOINC `($__internal_0_$__cuda_sm20_div_rn_f64_full) ;  /* 0x0000000c00a07944 */ /* 0x001fea0003c00000 */
[----:B------:R-:W-:-:S07]  /*1750*/  IMAD.MOV.U32 R5, RZ, RZ, R3 ;  /* 0x000000ffff057224 */ /* 0x000fce00078e0003 */
.L_x_32:
[----:B------:R-:W-:Y:S05]  /*1760*/  BSYNC.RECONVERGENT B1 ;  /* 0x0000000000017941 */ /* 0x000fea0003800200 */
.L_x_31:
[----:B------:R-:W-:Y:S01]  /*1770*/  DADD R26, R26, R4 ;  /* 0x000000001a1a7229 */ /* 0x000fe20000000004 */
[----:B------:R-:W-:Y:S10]  /*1780*/  BRA `(.L_x_21) ;  /* 0x0000000000547947 */ /* 0x000ff40003800000 */
.L_x_24:
[----:B------:R-:W2:Y:S04]  /*1790*/  LDG.E.64 R32, desc[UR36][R32.64+0x70] ;  /* 0x0000702420207981 */ /* 0x000ea8000c1e1b00 */
[----:B------:R-:W2:Y:S02]  /*17a0*/  LDG.E.64 R4, desc[UR36][R16.64+0x30] ;  /* 0x0000302410047981 */ /* 0x000ea4000c1e1b00 */
[----:B--2---:R-:W-:-:S14]  /*17b0*/  DSETP.GEU.AND P0, PT, R4, R32, PT ;  /* 0x000000200400722a */ /* 0x004fdc0003f0e000 */
[----:B------:R-:W-:Y:S05]  /*17c0*/  @P0 BRA `(.L_x_21) ;  /* 0x0000000000440947 */ /* 0x000fea0003800000 */
[----:B------:R-:W1:Y:S01]  /*17d0*/  LDCU UR4, c[0x0][0x2f8] ;  /* 0x00005f00ff0477ac */ /* 0x000e620008000800 */
[----:B------:R-:W-:Y:S01]  /*17e0*/  DADD R36, -RZ, -R36 ;  /* 0x00000000ff247229 */ /* 0x000fe20000000924 */
[----:B------:R-:W-:Y:S01]  /*17f0*/  MOV R10, 0x0 ;  /* 0x00000000000a7802 */ /* 0x000fe20000000f00 */
[----:B------:R-:W-:Y:S02]  /*1800*/  IMAD.MOV.U32 R14, RZ, RZ, R22 ;  /* 0x000000ffff0e7224 */ /* 0x000fe400078e0016 */
[----:B------:R-:W-:Y:S02]  /*1810*/  IMAD.MOV.U32 R6, RZ, RZ, R24 ;  /* 0x000000ffff067224 */ /* 0x000fe400078e0018 */
[----:B------:R-:W-:Y:S01]  /*1820*/  IMAD.MOV.U32 R7, RZ, RZ, R2 ;  /* 0x000000ffff077224 */ /* 0x000fe200078e0002 */
[----:B------:R2:W-:Y:S01]  /*1830*/  STG.E.64 desc[UR36][R16.64+0x38], R36 ;  /* 0x0000382410007986 */ /* 0x0005e2000c101b24 */
[----:B------:R-:W3:Y:S01]  /*1840*/  LDC.64 R10, c[0x4][R10] ;  /* 0x010000000a0a7b82 */ /* 0x000ee20000000a00 */
[----:B-1----:R-:W-:Y:S01]  /*1850*/  VIADD R3, R24, -UR4 ;  /* 0x8000000418037c36 */ /* 0x002fe20008000000 */
[----:B------:R-:W1:Y:S04]  /*1860*/  LDCU.64 UR4, c[0x4][0x8] ;  /* 0x01000100ff0477ac */ /* 0x000e680008000a00 */
[----:B------:R2:W-:Y:S04]  /*1870*/  STL.64 [R3], R14 ;  /* 0x0000000e03007387 */ /* 0x0005e80000100a00 */
[----:B------:R2:W-:Y:S04]  /*1880*/  STL.64 [R3+0x8], R8 ;  /* 0x0000080803007387 */ /* 0x0005e80000100a00 */
[----:B------:R2:W-:Y:S01]  /*1890*/  STL [R3+0x10], R0 ;  /* 0x0000100003007387 */ /* 0x0005e20000100800 */
[----:B-1----:R-:W-:Y:S01]  /*18a0*/  IMAD.U32 R4, RZ, RZ, UR4 ;  /* 0x00000004ff047e24 */ /* 0x002fe2000f8e00ff */
[----:B------:R-:W-:-:S07]  /*18b0*/  MOV R5, UR5 ;  /* 0x0000000500057c02 */ /* 0x000fce0008000f00 */
[----:B------:R-:W-:-:S07]  /*18c0*/  LEPC R20, `(.L_x_21) ;  /* 0x000000001014794e */ /* 0x000fce0000000000 */
[----:B0-23--:R-:W-:Y:S05]  /*18d0*/  CALL.ABS.NOINC R10 ;  /* 0x000000000a007343 */ /* 0x00dfea0003c00000 */
.L_x_21:
[----:B------:R-:W-:Y:S05]  /*18e0*/  BSYNC.RECONVERGENT B7 ;  /* 0x0000000000077941 */ /* 0x000fea0003800200 */
.L_x_20:
[----:B------:R-:W-:-:S05]  /*18f0*/  VIADD R23, R23, 0x2 ;  /* 0x0000000217177836 */ /* 0x000fca0000000000 */
[----:B------:R-:W-:-:S13]  /*1900*/  ISETP.NE.AND P0, PT, R23, R19, PT ;  /* 0x000000131700720c */ /* 0x000fda0003f05270 */
[----:B------:R-:W-:Y:S05]  /*1910*/  @P0 BRA `(.L_x_33) ;  /* 0xffffffe800380947 */ /* 0x000fea000383ffff */
[----:B------:R-:W-:Y:S05]  /*1920*/  BSYNC.RECONVERGENT B6 ;  /* 0x0000000000067941 */ /* 0x000fea0003800200 */
.L_x_1:
[----:B------:R-:W1:Y:S01]  /*1930*/  LDCU UR4, c[0x0][0x388] ;  /* 0x00007100ff0477ac */ /* 0x000e620008000800 */
[----:B------:R-:W-:Y:S01]  /*1940*/  BSSY.RECONVERGENT B6, `(.L_x_0) ;  /* 0x00000b5000067945 */ /* 0x000fe20003800200 */
[----:B-1----:R-:W-:-:S04]  /*1950*/  ULOP3.LUT UR4, UR4, 0x1, URZ, 0xc0, !UPT ;  /* 0x0000000104047892 */ /* 0x002fc8000f8ec0ff */
[----:B------:R-:W-:-:S09]  /*1960*/  UISETP.NE.U32.AND UP0, UPT, UR4, 0x1, UPT ;  /* 0x000000010400788c */ /* 0x000fd2000bf05070 */
[----:B------:R-:W-:Y:S05]  /*1970*/  BRA.U UP0, `(.L_x_34) ;  /* 0x0000000900c47547 */ /* 0x000fea000b800000 */
[----:B------:R-:W2:Y:S01]  /*1980*/  LDG.E.64 R34, desc[UR36][R16.64+0x38] ;  /* 0x0000382410227981 */ /* 0x000ea2000c1e1b00 */
[----:B------:R-:W1:Y:S01]  /*1990*/  LDC.64 R20, c[0x0][0x380] ;  /* 0x0000e000ff147b82 */ /* 0x000e620000000a00 */
[----:B------:R-:W-:Y:S01]  /*19a0*/  BSSY.RECONVERGENT B0, `(.L_x_35) ;  /* 0x0000007000007945 */ /* 0x000fe20003800200 */
[----:B------:R-:W-:Y:S01]  /*19b0*/  PLOP3.LUT P0, PT, PT, PT, PT, 0x8, 0x80 ;  /* 0x000000000080781c */ /* 0x000fe20003f0e170 */
[----:B-1----:R-:W-:Y:S01]  /*19c0*/  IMAD.WIDE.U32 R20, R19, 0x40, R20 ;  /* 0x0000004013147825 */ /* 0x002fe200078e0014 */
[----:B--2---:R-:W-:-:S14]  /*19d0*/  DSETP.GEU.AND P1, PT, R34, RZ, PT ;  /* 0x000000ff2200722a */ /* 0x004fdc0003f2e000 */
[----:B------:R-:W-:Y:S05]  /*19e0*/  @P1 BRA `(.L_x_36) ;  /* 0x0000000000081947 */ /* 0x000fea0003800000 */
[----:B------:R-:W2:Y:S02]  /*19f0*/  LDG.E.64 R4, desc[UR36][R20.64+0x38] ;  /* 0x0000382414047981 */ /* 0x000ea4000c1e1b00 */
[----:B--2---:R-:W-:-:S14]  /*1a00*/  DSETP.LT.AND P0, PT, R4, RZ, PT ;  /* 0x000000ff0400722a */ /* 0x004fdc0003f01000 */
.L_x_36:
[----:B------:R-:W-:Y:S05]  /*1a10*/  BSYNC.RECONVERGENT B0 ;  /* 0x0000000000007941 */ /* 0x000fea0003800200 */
.L_x_35:
[----:B------:R-:W-:-:S13]  /*1a20*/  ISETP.EQ.OR P0, PT, R22, R19, !P0 ;  /* 0x000000131600720c */ /* 0x000fda0004702670 */
        /* <DEDUP_REMOVED lines=35> */
[----:B0-----:R-:W-:Y:S05]  /*1c60*/  CALL.REL.NOINC `($__internal_1_$__cuda_sm20_dsqrt_rn_f64_mediumpath_v1) ;  /* 0x0000000c00e07944 */ /* 0x001fea0003c00000 */
[----:B------:R-:W-:Y:S02]  /*1c70*/  IMAD.MOV.U32 R38, RZ, RZ, R4 ;  /* 0x000000ffff267224 */ /* 0x000fe400078e0004 */
[----:B------:R-:W-:-:S07]  /*1c80*/  IMAD.MOV.U32 R39, RZ, RZ, R5 ;  /* 0x000000ffff277224 */ /* 0x000fce00078e0005 */
.L_x_38:
[----:B------:R-:W-:Y:S05]  /*1c90*/  BSYNC.RECONVERGENT B0 ;  /* 0x0000000000007941 */ /* 0x000fea0003800200 */
.L_x_37:
        /* <DEDUP_REMOVED lines=14> */
[----:B------:R-:W-:Y:S01]  /*1d80*/  IMAD.MOV.U32 R2, RZ, RZ, 0x1 ;  /* 0x00000001ff027424 */ /* 0x000fe200078e00ff */
        /* <DEDUP_REMOVED lines=15> */
[----:B------:R-:W-:-:S07]  /*1e80*/  MOV R5, R3 ;  /* 0x0000000300057202 */ /* 0x000fce0000000f00 */
.L_x_41:
[----:B------:R-:W-:Y:S05]  /*1e90*/  BSYNC.RECONVERGENT B1 ;  /* 0x0000000000017941 */ /* 0x000fea0003800200 */
.L_x_40:
        /* <DEDUP_REMOVED lines=25> */
.L_x_43:
[----:B------:R-:W-:Y:S05]  /*2030*/  BSYNC.RECONVERGENT B1 ;  /* 0x0000000000017941 */ /* 0x000fea0003800200 */
.L_x_42:
        /* <DEDUP_REMOVED lines=23> */
.L_x_45:
[----:B------:R-:W-:Y:S05]  /*21b0*/  BSYNC.RECONVERGENT B1 ;  /* 0x0000000000017941 */ /* 0x000fea0003800200 */
.L_x_44:
        /* <DEDUP_REMOVED lines=23> */
.L_x_47:
[----:B------:R-:W-:Y:S05]  /*2330*/  BSYNC.RECONVERGENT B1 ;  /* 0x0000000000017941 */ /* 0x000fea0003800200 */
.L_x_46:
[----:B------:R-:W-:Y:S01]  /*2340*/  DADD R26, R4, R26 ;  /* 0x00000000041a7229 */ /* 0x000fe2000000001a */
[----:B------:R-:W-:Y:S10]  /*2350*/  BRA `(.L_x_34) ;  /* 0x00000000004c7947 */ /* 0x000ff40003800000 */
.L_x_39:
[----:B------:R-:W2:Y:S04]  /*2360*/  LDG.E.64 R20, desc[UR36][R20.64+0x30] ;  /* 0x0000302414147981 */ /* 0x000ea8000c1e1b00 */
[----:B------:R-:W2:Y:S02]  /*2370*/  LDG.E.64 R4, desc[UR36][R16.64+0x30] ;  /* 0x0000302410047981 */ /* 0x000ea4000c1e1b00 */
[----:B--2---:R-:W-:-:S14]  /*2380*/  DSETP.GEU.AND P0, PT, R4, R20, PT ;  /* 0x000000140400722a */ /* 0x004fdc0003f0e000 */
[----:B------:R-:W-:Y:S05]  /*2390*/  @P0 BRA `(.L_x_34) ;  /* 0x00000000003c0947 */ /* 0x000fea0003800000 */
[----:B------:R-:W-:Y:S01]  /*23a0*/  DADD R34, -RZ, -R34 ;  /* 0x00000000ff227229 */ /* 0x000fe20000000922 */
[----:B------:R-:W-:Y:S01]  /*23b0*/  IMAD.MOV.U32 R18, RZ, RZ, R22 ;  /* 0x000000ffff127224 */ /* 0x000fe200078e0016 */
[----:B------:R-:W-:Y:S01]  /*23c0*/  MOV R3, 0x0 ;  /* 0x0000000000037802 */ /* 0x000fe20000000f00 */
[----:B------:R1:W-:Y:S01]  /*23d0*/  STL.64 [R1+0x8], R38 ;  /* 0x0000082601007387 */ /* 0x0003e20000100a00 */
[----:B------:R-:W2:Y:S01]  /*23e0*/  LDCU.64 UR4, c[0x4][0x8] ;  /* 0x01000100ff0477ac */ /* 0x000ea20008000a00 */
[----:B------:R-:W-:Y:S01]  /*23f0*/  IMAD.MOV.U32 R6, RZ, RZ, R24 ;  /* 0x000000ffff067224 */ /* 0x000fe200078e0018 */
[----:B------:R1:W3:Y:S01]  /*2400*/  LDC.64 R8, c[0x4][R3] ;  /* 0x0100000003087b82 */ /* 0x0002e20000000a00 */
[----:B------:R1:W-:Y:S01]  /*2410*/  STL [R1+0x10], R0 ;  /* 0x0000100001007387 */ /* 0x0003e20000100800 */
[----:B------:R-:W-:-:S03]  /*2420*/  IMAD.MOV.U32 R7, RZ, RZ, R2 ;  /* 0x000000ffff077224 */ /* 0x000fc600078e0002 */
[----:B------:R1:W-:Y:S04]  /*2430*/  STG.E.64 desc[UR36][R16.64+0x38], R34 ;  /* 0x0000382210007986 */ /* 0x0003e8000c101b24 */
[----:B------:R1:W-:Y:S01]  /*2440*/  STL.64 [R1], R18 ;  /* 0x0000001201007387 */ /* 0x0003e20000100a00 */
[----:B--2---:R-:W-:Y:S01]  /*2450*/  IMAD.U32 R4, RZ, RZ, UR4 ;  /* 0x00000004ff047e24 */ /* 0x004fe2000f8e00ff */
[----:B------:R-:W-:-:S07]  /*2460*/  MOV R5, UR5 ;  /* 0x0000000500057c02 */ /* 0x000fce0008000f00 */
[----:B------:R-:W-:-:S07]  /*2470*/  LEPC R20, `(.L_x_34) ;  /* 0x000000001014794e */ /* 0x000fce0000000000 */
[----:B01-3--:R-:W-:Y:S05]  /*2480*/  CALL.ABS.NOINC R8 ;  /* 0x0000000008007343 */ /* 0x00bfea0003c00000 */
.L_x_34:
[----:B------:R-:W-:Y:S05]  /*2490*/  BSYNC.RECONVERGENT B6 ;  /* 0x0000000000067941 */ /* 0x000fea0003800200 */
.L_x_0:
[----:B------:R-:W2:Y:S04]  /*24a0*/  LDG.E.64 R2, desc[UR36][R16.64+0x18] ;  /* 0x0000182410027981 */ /* 0x000ea8000c1e1b00 */
[----:B------:R-:W3:Y:S04]  /*24b0*/  LDG.E.64 R4, desc[UR36][R16.64] ;  /* 0x0000002410047981 */ /* 0x000ee8000c1e1b00 */
[----:B------:R-:W4:Y:S04]  /*24c0*/  LDG.E.64 R6, desc[UR36][R16.64+0x20] ;  /* 0x0000202410067981 */ /* 0x000f28000c1e1b00 */
[----:B------:R-:W5:Y:S04]  /*24d0*/  LDG.E.64 R8, desc[UR36][R16.64+0x8] ;  /* 0x0000082410087981 */ /* 0x000f68000c1e1b00 */
[----:B------:R-:W5:Y:S04]  /*24e0*/  LDG.E.64 R10, desc[UR36][R16.64+0x28] ;  /* 0x00002824100a7981 */ /* 0x000f68000c1e1b00 */
[----:B------:R-:W5:Y:S01]  /*24f0*/  LDG.E.64 R12, desc[UR36][R16.64+0x10] ;  /* 0x00001024100c7981 */ /* 0x000f62000c1e1b00 */
[----:B--2---:R-:W-:-:S02]  /*2500*/  DADD R30, R2, R30 ;  /* 0x00000000021e7229 */ /* 0x004fc4000000001e */
[----:B---3--:R-:W-:-:S05]  /*2510*/  DADD R4, R2, R4 ;  /* 0x0000000002047229 */ /* 0x008fca0000000004 */
[----:B------:R-:W-:Y:S01]  /*2520*/  STG.E.64 desc[UR36][R16.64+0x18], R30 ;  /* 0x0000181e10007986 */ /* 0x000fe2000c101b24 */
[----:B----4-:R-:W-:-:S03]  /*2530*/  DADD R28, R6, R28 ;  /* 0x00000000061c7229 */ /* 0x010fc6000000001c */
[----:B------:R-:W-:Y:S01]  /*2540*/  STG.E.64 desc[UR36][R16.64], R4 ;  /* 0x0000000410007986 */ /* 0x000fe2000c101b24 */
[----:B-----5:R-:W-:-:S03]  /*2550*/  DADD R8, R6, R8 ;  /* 0x0000000006087229 */ /* 0x020fc60000000008 */
[----:B------:R-:W-:Y:S01]  /*2560*/  STG.E.64 desc[UR36][R16.64+0x20], R28 ;  /* 0x0000201c10007986 */ /* 0x000fe2000c101b24 */
[----:B------:R-:W-:-:S03]  /*2570*/  DADD R26, R10, R26 ;  /* 0x000000000a1a7229 */ /* 0x000fc6000000001a */
[----:B------:R-:W-:Y:S01]  /*2580*/  STG.E.64 desc[UR36][R16.64+0x8], R8 ;  /* 0x0000080810007986 */ /* 0x000fe2000c101b24 */
[----:B------:R-:W-:-:S03]  /*2590*/  DADD R12, R10, R12 ;  /* 0x000000000a0c7229 */ /* 0x000fc6000000000c */
[----:B------:R-:W-:Y:S04]  /*25a0*/  STG.E.64 desc[UR36][R16.64+0x28], R26 ;  /* 0x0000281a10007986 */ /* 0x000fe8000c101b24 */
[----:B------:R-:W-:Y:S01]  /*25b0*/  STG.E.64 desc[UR36][R16.64+0x10], R12 ;  /* 0x0000100c10007986 */ /* 0x000fe2000c101b24 */
[----:B------:R-:W-:Y:S05]  /*25c0*/  EXIT ;  /* 0x000000000000794d */ /* 0x000fea0003800000 */
        .weak           $__internal_0_$__cuda_sm20_div_rn_f64_full
        .type           $__internal_0_$__cuda_sm20_div_rn_f64_full,@function
        .size           $__internal_0_$__cuda_sm20_div_rn_f64_full,($__internal_1_$__cuda_sm20_dsqrt_rn_f64_mediumpath_v1 - $__internal_0_$__cuda_sm20_div_rn_f64_full)
$__internal_0_$__cuda_sm20_div_rn_f64_full:
[C---:B------:R-:W-:Y:S01]  /*25d0*/  FSETP.GEU.AND P0, PT, |R13|.reuse, 1.469367938527859385e-39, PT ;  /* 0x001000000d00780b */ /* 0x040fe20003f0e200 */
[----:B------:R-:W-:Y:S01]  /*25e0*/  IMAD.MOV.U32 R34, RZ, RZ, 0x1 ;  /* 0x00000001ff227424 */ /* 0x000fe200078e00ff */
[----:B------:R-:W-:Y:S01]  /*25f0*/  LOP3.LUT R10, R13, 0x800fffff, RZ, 0xc0, !PT ;  /* 0x800fffff0d0a7812 */ /* 0x000fe200078ec0ff */
[----:B------:R-:W-:Y:S01]  /*2600*/  BSSY.RECONVERGENT B0, `(.L_x_48) ;  /* 0x0000059000007945 */ /* 0x000fe20003800200 */
[C---:B------:R-:W-:Y:S02]  /*2610*/  FSETP.GEU.AND P2, PT, |R21|.reuse, 1.469367938527859385e-39, PT ;  /* 0x001000001500780b */ /* 0x040fe40003f4e200 */
[----:B------:R-:W-:Y:S01]  /*2620*/  LOP3.LUT R11, R10, 0x3ff00000, RZ, 0xfc, !PT ;  /* 0x3ff000000a0b7812 */ /* 0x000fe200078efcff */
[----:B------:R-:W-:Y:S01]  /*2630*/  IMAD.MOV.U32 R10, RZ, RZ, R12 ;  /* 0x000000ffff0a7224 */ /* 0x000fe200078e000c */
[----:B------:R-:W-:Y:S02]  /*2640*/  LOP3.LUT R3, R21, 0x7ff00000, RZ, 0xc0, !PT ;  /* 0x7ff0000015037812 */ /* 0x000fe400078ec0ff */
[----:B------:R-:W-:-:S03]  /*2650*/  LOP3.LUT R6, R13, 0x7ff00000, RZ, 0xc0, !PT ;  /* 0x7ff000000d067812 */ /* 0x000fc600078ec0ff */
[----:B------:R-:W-:Y:S01]  /*2660*/  @!P0 DMUL R10, R12, 8.98846567431157953865e+307 ;  /* 0x7fe000000c0a8828 */ /* 0x000fe20000000000 */
[----:B------:R-:W-:-:S03]  /*2670*/  ISETP.GE.U32.AND P1, PT, R3, R6, PT ;  /* 0x000000060300720c */ /* 0x000fc60003f26070 */
[----:B------:R-:W-:Y:S01]  /*2680*/  @!P2 LOP3.LUT R4, R13, 0x7ff00000, RZ, 0xc0, !PT ;  /* 0x7ff000000d04a812 */ /* 0x000fe200078ec0ff */
[----:B------:R-:W-:Y:S01]  /*2690*/  @!P2 IMAD.MOV.U32 R50, RZ, RZ, RZ ;  /* 0x000000ffff32a224 */ /* 0x000fe200078e00ff */
[----:B------:R-:W0:Y:S02]  /*26a0*/  MUFU.RCP64H R35, R11 ;  /* 0x0000000b00237308 */ /* 0x000e240000001800 */
[----:B------:R-:W-:Y:S02]  /*26b0*/  @!P2 ISETP.GE.U32.AND P3, PT, R3, R4, PT ;  /* 0x000000040300a20c */ /* 0x000fe40003f66070 */
[----:B------:R-:W-:Y:S02]  /*26c0*/  MOV R4, 0x1ca00000 ;  /* 0x1ca0000000047802 */ /* 0x000fe40000000f00 */
[----:B------:R-:W-:Y:S02]  /*26d0*/  @!P0 LOP3.LUT R6, R11, 0x7ff00000, RZ, 0xc0, !PT ;  /* 0x7ff000000b068812 */ /* 0x000fe400078ec0ff */
[----:B------:R-:W-:-:S02]  /*26e0*/  @!P2 SEL R7, R4, 0x63400000, !P3 ;  /* 0x634000000407a807 */ /* 0x000fc40005800000 */
[----:B------:R-:W-:Y:S02]  /*26f0*/  SEL R5, R4, 0x63400000, !P1 ;  /* 0x6340000004057807 */ /* 0x000fe40004800000 */
[----:B------:R-:W-:-:S04]  /*2700*/  @!P2 LOP3.LUT R7, R7, 0x80000000, R21, 0xf8, !PT ;  /* 0x800000000707a812 */ /* 0x000fc800078ef815 */
[----:B------:R-:W-:Y:S01]  /*2710*/  @!P2 LOP3.LUT R51, R7, 0x100000, RZ, 0xfc, !PT ;  /* 0x001000000733a812 */ /* 0x000fe200078efcff */
[----:B0-----:R-:W-:-:S08]  /*2720*/  DFMA R14, R34, -R10, 1 ;  /* 0x3ff00000220e742b */ /* 0x001fd0000000080a */
[----:B------:R-:W-:-:S08]  /*2730*/  DFMA R14, R14, R14, R14 ;  /* 0x0000000e0e0e722b */ /* 0x000fd0000000000e */
[----:B------:R-:W-:Y:S01]  /*2740*/  DFMA R34, R34, R14, R34 ;  /* 0x0000000e2222722b */ /* 0x000fe20000000022 */
[----:B------:R-:W-:Y:S01]  /*2750*/  LOP3.LUT R15, R5, 0x800fffff, R21, 0xf8, !PT ;  /* 0x800fffff050f7812 */ /* 0x000fe200078ef815 */
[----:B------:R-:W-:Y:S02]  /*2760*/  IMAD.MOV.U32 R14, RZ, RZ, R20 ;  /* 0x000000ffff0e7224 */ /* 0x000fe400078e0014 */
[----:B------:R-:W-:-:S04]  /*2770*/  IMAD.MOV.U32 R5, RZ, RZ, R3 ;  /* 0x000000ffff057224 */ /* 0x000fc800078e0003 */
[----:B------:R-:W-:Y:S02]  /*2780*/  DFMA R52, R34, -R10, 1 ;  /* 0x3ff000002234742b */ /* 0x000fe4000000080a */
[----:B------:R-:W-:-:S06]  /*2790*/  @!P2 DFMA R14, R14, 2, -R50 ;  /* 0x400000000e0ea82b */ /* 0x000fcc0000000832 */
[----:B------:R-:W-:-:S04]  /*27a0*/  DFMA R52, R34, R52, R34 ;  /* 0x000000342234722b */ /* 0x000fc80000000022 */
[----:B------:R-:W-:-:S04]  /*27b0*/  @!P2 LOP3.LUT R5, R15, 0x7ff00000, RZ, 0xc0, !PT ;  /* 0x7ff000000f05a812 */ /* 0x000fc800078ec0ff */
[----:B------:R-:W-:Y:S01]  /*27c0*/  DMUL R50, R52, R14 ;  /* 0x0000000e34327228 */ /* 0x000fe20000000000 */
[----:B------:R-:W-:-:S05]  /*27d0*/  VIADD R7, R5, 0xffffffff ;  /* 0xffffffff05077836 */ /* 0x000fca0000000000 */
[----:B------:R-:W-:Y:S02]  /*27e0*/  ISETP.GT.U32.AND P0, PT, R7, 0x7feffffe, PT ;  /* 0x7feffffe0700780c */ /* 0x000fe40003f04070 */
[----:B------:R-:W-:Y:S01]  /*27f0*/  IADD3 R7, PT, PT, R6, -0x1, RZ ;  /* 0xffffffff06077810 */ /* 0x000fe20007ffe0ff */
[----:B------:R-:W-:-:S03]  /*2800*/  DFMA R34, R50, -R10, R14 ;  /* 0x8000000a3222722b */ /* 0x000fc6000000000e */
[----:B------:R-:W-:-:S05]  /*2810*/  ISETP.GT.U32.OR P0, PT, R7, 0x7feffffe, P0 ;  /* 0x7feffffe0700780c */ /* 0x000fca0000704470 */
[----:B------:R-:W-:-:S08]  /*2820*/  DFMA R34, R52, R34, R50 ;  /* 0x000000223422722b */ /* 0x000fd00000000032 */
[----:B------:R-:W-:Y:S05]  /*2830*/  @P0 BRA `(.L_x_49) ;  /* 0x0000000000740947 */ /* 0x000fea0003800000 */
[----:B------:R-:W-:-:S04]  /*2840*/  LOP3.LUT R6, R13, 0x7ff00000, RZ, 0xc0, !PT ;  /* 0x7ff000000d067812 */ /* 0x000fc800078ec0ff */
[CC--:B------:R-:W-:Y:S02]  /*2850*/  VIADDMNMX R5, R3.reuse, -R6.reuse, 0xb9600000, !PT ;  /* 0xb960000003057446 */ /* 0x0c0fe40007800906 */
[----:B------:R-:W-:Y:S01]  /*2860*/  ISETP.GE.U32.AND P0, PT, R3, R6, PT ;  /* 0x000000060300720c */ /* 0x000fe20003f06070 */
[----:B------:R-:W-:Y:S01]  /*2870*/  IMAD.MOV.U32 R6, RZ, RZ, RZ ;  /* 0x000000ffff067224 */ /* 0x000fe200078e00ff */
[----:B------:R-:W-:Y:S02]  /*2880*/  VIMNMX R5, PT, PT, R5, 0x46a00000, PT ;  /* 0x46a0000005057848 */ /* 0x000fe40003fe0100 */
[----:B------:R-:W-:-:S05]  /*2890*/  SEL R4, R4, 0x63400000, !P0 ;  /* 0x6340000004047807 */ /* 0x000fca0004000000 */
[----:B------:R-:W-:-:S04]  /*28a0*/  IMAD.IADD R4, R5, 0x1, -R4 ;  /* 0x0000000105047824 */ /* 0x000fc800078e0a04 */
[----:B------:R-:W-:-:S06]  /*28b0*/  VIADD R7, R4, 0x7fe00000 ;  /* 0x7fe0000004077836 */ /* 0x000fcc0000000000 */
[----:B------:R-:W-:-:S10]  /*28c0*/  DMUL R50, R34, R6 ;  /* 0x0000000622327228 */ /* 0x000fd40000000000 */
[----:B------:R-:W-:-:S13]  /*28d0*/  FSETP.GTU.AND P0, PT, |R51|, 1.469367938527859385e-39, PT ;  /* 0x001000003300780b */ /* 0x000fda0003f0c200 */
[----:B------:R-:W-:Y:S05]  /*28e0*/  @P0 BRA `(.L_x_50) ;  /* 0x0000000000a80947 */ /* 0x000fea0003800000 */
[----:B------:R-:W-:-:S06]  /*28f0*/  DFMA R10, R34, -R10, R14 ;  /* 0x8000000a220a722b */ /* 0x000fcc000000000e */
[----:B------:R-:W-:-:S04]  /*2900*/  IMAD.MOV.U32 R10, RZ, RZ, RZ ;  /* 0x000000ffff0a7224 */ /* 0x000fc800078e00ff */
[C---:B------:R-:W-:Y:S02]  /*2910*/  FSETP.NEU.AND P0, PT, R11.reuse, RZ, PT ;  /* 0x000000ff0b00720b */ /* 0x040fe40003f0d000 */
[----:B------:R-:W-:-:S04]  /*2920*/  LOP3.LUT R12, R11, 0x80000000, R13, 0x48, !PT ;  /* 0x800000000b0c7812 */ /* 0x000fc800078e480d */
[----:B------:R-:W-:-:S07]  /*2930*/  LOP3.LUT R11, R12, R7, RZ, 0xfc, !PT ;  /* 0x000000070c0b7212 */ /* 0x000fce00078efcff */
[----:B------:R-:W-:Y:S05]  /*2940*/  @!P0 BRA `(.L_x_50) ;  /* 0x0000000000908947 */ /* 0x000fea0003800000 */
[C---:B------:R-:W-:Y:S01]  /*2950*/  IADD3 R7, PT, PT, -R4.reuse, RZ, RZ ;  /* 0x000000ff04077210 */ /* 0x040fe20007ffe1ff */
[----:B------:R-:W-:Y:S01]  /*2960*/  IMAD.MOV.U32 R6, RZ, RZ, RZ ;  /* 0x000000ffff067224 */ /* 0x000fe200078e00ff */
[----:B------:R-:W-:-:S05]  /*2970*/  IADD3 R4, PT, PT, -R4, -0x43300000, RZ ;  /* 0xbcd0000004047810 */ /* 0x000fca0007ffe1ff */
[----:B------:R-:W-:Y:S02]  /*2980*/  DFMA R6, R50, -R6, R34 ;  /* 0x800000063206722b */ /* 0x000fe40000000022 */
[----:B------:R-:W-:-:S08]  /*2990*/  DMUL.RP R34, R34, R10 ;  /* 0x0000000a22227228 */ /* 0x000fd00000008000 */
[----:B------:R-:W-:Y:S02]  /*29a0*/  FSETP.NEU.AND P0, PT, |R7|, R4, PT ;  /* 0x000000040700720b */ /* 0x000fe40003f0d200 */
[----:B------:R-:W-:Y:S02]  /*29b0*/  LOP3.LUT R12, R35, R12, RZ, 0x3c, !PT ;  /* 0x0000000c230c7212 */ /* 0x000fe400078e3cff */
[----:B------:R-:W-:Y:S02]  /*29c0*/  FSEL R4, R34, R50, !P0 ;  /* 0x0000003222047208 */ /* 0x000fe40004000000 */
[----:B------:R-:W-:-:S03]  /*29d0*/  FSEL R5, R12, R51, !P0 ;  /* 0x000000330c057208 */ /* 0x000fc60004000000 */
[----:B------:R-:W-:Y:S02]  /*29e0*/  IMAD.MOV.U32 R50, RZ, RZ, R4 ;  /* 0x000000ffff327224 */ /* 0x000fe400078e0004 */
[----:B------:R-:W-:Y:S01]  /*29f0*/  IMAD.MOV.U32 R51, RZ, RZ, R5 ;  /* 0x000000ffff337224 */ /* 0x000fe200078e0005 */
[----:B------:R-:W-:Y:S06]  /*2a00*/  BRA `(.L_x_50) ;  /* 0x0000000000607947 */ /* 0x000fec0003800000 */
.L_x_49:
[----:B------:R-:W-:-:S14]  /*2a10*/  DSETP.NAN.AND P0, PT, R20, R20, PT ;  /* 0x000000141400722a */ /* 0x000fdc0003f08000 */
[----:B------:R-:W-:Y:S05]  /*2a20*/  @P0 BRA `(.L_x_51) ;  /* 0x00000000004c0947 */ /* 0x000fea0003800000 */
[----:B------:R-:W-:-:S14]  /*2a30*/  DSETP.NAN.AND P0, PT, R12, R12, PT ;  /* 0x0000000c0c00722a */ /* 0x000fdc0003f08000 */
[----:B------:R-:W-:Y:S05]  /*2a40*/  @P0 BRA `(.L_x_52) ;  /* 0x0000000000340947 */ /* 0x000fea0003800000 */
[----:B------:R-:W-:Y:S01]  /*2a50*/  ISETP.NE.AND P0, PT, R5, R6, PT ;  /* 0x000000060500720c */ /* 0x000fe20003f05270 */
[----:B------:R-:W-:Y:S01]  /*2a60*/  IMAD.MOV.U32 R50, RZ, RZ, 0x0 ;  /* 0x00000000ff327424 */ /* 0x000fe200078e00ff */
[----:B------:R-:W-:-:S11]  /*2a70*/  MOV R51, 0xfff80000 ;  /* 0xfff8000000337802 */ /* 0x000fd60000000f00 */
[----:B------:R-:W-:Y:S05]  /*2a80*/  @!P0 BRA `(.L_x_50) ;  /* 0x0000000000408947 */ /* 0x000fea0003800000 */
[----:B------:R-:W-:Y:S02]  /*2a90*/  ISETP.NE.AND P0, PT, R5, 0x7ff00000, PT ;  /* 0x7ff000000500780c */ /* 0x000fe40003f05270 */
[----:B------:R-:W-:Y:S02]  /*2aa0*/  LOP3.LUT R13, R21, 0x80000000, R13, 0x48, !PT ;  /* 0x80000000150d7812 */ /* 0x000fe400078e480d */
[----:B------:R-:W-:-:S13]  /*2ab0*/  ISETP.EQ.OR P0, PT, R6, RZ, !P0 ;  /* 0x000000ff0600720c */ /* 0x000fda0004702670 */
[----:B------:R-:W-:Y:S01]  /*2ac0*/  @P0 LOP3.LUT R3, R13, 0x7ff00000, RZ, 0xfc, !PT ;  /* 0x7ff000000d030812 */ /* 0x000fe200078efcff */
[----:B------:R-:W-:Y:S02]  /*2ad0*/  @!P0 IMAD.MOV.U32 R50, RZ, RZ, RZ ;  /* 0x000000ffff328224 */ /* 0x000fe400078e00ff */
[----:B------:R-:W-:Y:S02]  /*2ae0*/  @!P0 IMAD.MOV.U32 R51, RZ, RZ, R13 ;  /* 0x000000ffff338224 */ /* 0x000fe400078e000d */
[----:B------:R-:W-:Y:S02]  /*2af0*/  @P0 IMAD.MOV.U32 R50, RZ, RZ, RZ ;  /* 0x000000ffff320224 */ /* 0x000fe400078e00ff */
[----:B------:R-:W-:Y:S01]  /*2b00*/  @P0 IMAD.MOV.U32 R51, RZ, RZ, R3 ;  /* 0x000000ffff330224 */ /* 0x000fe200078e0003 */
[----:B------:R-:W-:Y:S06]  /*2b10*/  BRA `(.L_x_50) ;  /* 0x00000000001c7947 */ /* 0x000fec0003800000 */
.L_x_52:
[----:B------:R-:W-:Y:S02]  /*2b20*/  LOP3.LUT R3, R13, 0x80000, RZ, 0xfc, !PT ;  /* 0x000800000d037812 */ /* 0x000fe400078efcff */
[----:B------:R-:W-:-:S03]  /*2b30*/  MOV R50, R12 ;  /* 0x0000000c00327202 */ /* 0x000fc60000000f00 */
[----:B------:R-:W-:Y:S01]  /*2b40*/  IMAD.MOV.U32 R51, RZ, RZ, R3 ;  /* 0x000000ffff337224 */ /* 0x000fe200078e0003 */
[----:B------:R-:W-:Y:S06]  /*2b50*/  BRA `(.L_x_50) ;  /* 0x00000000000c7947 */ /* 0x000fec0003800000 */
.L_x_51:
[----:B------:R-:W-:Y:S01]  /*2b60*/  LOP3.LUT R3, R21, 0x80000, RZ, 0xfc, !PT ;  /* 0x0008000015037812 */ /* 0x000fe200078efcff */
[----:B------:R-:W-:-:S04]  /*2b70*/  IMAD.MOV.U32 R50, RZ, RZ, R20 ;  /* 0x000000ffff327224 */ /* 0x000fc800078e0014 */
[----:B------:R-:W-:-:S07]  /*2b80*/  IMAD.MOV.U32 R51, RZ, RZ, R3 ;  /* 0x000000ffff337224 */ /* 0x000fce00078e0003 */
.L_x_50:
[----:B------:R-:W-:Y:S05]  /*2b90*/  BSYNC.RECONVERGENT B0 ;  /* 0x0000000000007941 */ /* 0x000fea0003800200 */
.L_x_48:
[----:B------:R-:W-:Y:S01]  /*2ba0*/  IMAD.MOV.U32 R6, RZ, RZ, R0 ;  /* 0x000000ffff067224 */ /* 0x000fe200078e0000 */
[----:B------:R-:W-:Y:S01]  /*2bb0*/  MOV R3, R51 ;  /* 0x0000003300037202 */ /* 0x000fe20000000f00 */
[----:B------:R-:W-:Y:S02]  /*2bc0*/  IMAD.MOV.U32 R7, RZ, RZ, 0x0 ;  /* 0x00000000ff077424 */ /* 0x000fe400078e00ff */
[----:B------:R-:W-:Y:S02]  /*2bd0*/  IMAD.MOV.U32 R4, RZ, RZ, R50 ;  /* 0x000000ffff047224 */ /* 0x000fe400078e0032 */
[----:B------:R-:W-:Y:S05]  /*2be0*/  RET.REL.NODEC R6 `(_Z15calcOneInDevicePvi) ;  /* 0xffffffd406047950 */ /* 0x000fea0003c3ffff */
        .weak           $__internal_1_$__cuda_sm20_dsqrt_rn_f64_mediumpath_v1
        .type           $__internal_1_$__cuda_sm20_dsqrt_rn_f64_mediumpath_v1,@function
        .size           $__internal_1_$__cuda_sm20_dsqrt_rn_f64_mediumpath_v1,(.L_x_59 - $__internal_1_$__cuda_sm20_dsqrt_rn_f64_mediumpath_v1)
$__internal_1_$__cuda_sm20_dsqrt_rn_f64_mediumpath_v1:
[----:B------:R-:W-:Y:S01]  /*2bf0*/  ISETP.GE.U32.AND P0, PT, R12, -0x3400000, PT ;  /* 0xfcc000000c00780c */ /* 0x000fe20003f06070 */
[----:B------:R-:W-:Y:S01]  /*2c00*/  BSSY.RECONVERGENT B1, `(.L_x_53) ;  /* 0x0000024000017945 */ /* 0x000fe20003800200 */
[----:B------:R-:W-:-:S11]  /*2c10*/  IMAD.MOV.U32 R12, RZ, RZ, R14 ;  /* 0x000000ffff0c7224 */ /* 0x000fd600078e000e */
[----:B------:R-:W-:Y:S05]  /*2c20*/  @!P0 BRA `(.L_x_54) ;  /* 0x0000000000208947 */ /* 0x000fea0003800000 */
[----:B------:R-:W-:-:S10]  /*2c30*/  DFMA.RM R6, R4, R6, R10 ;  /* 0x000000060406722b */ /* 0x000fd4000000400a */
[----:B------:R-:W-:-:S05]  /*2c40*/  IADD3 R4, P0, PT, R6, 0x1, RZ ;  /* 0x0000000106047810 */ /* 0x000fca0007f1e0ff */
[----:B------:R-:W-:-:S06]  /*2c50*/  IMAD.X R5, RZ, RZ, R7, P0 ;  /* 0x000000ffff057224 */ /* 0x000fcc00000e0607 */
[----:B------:R-:W-:-:S08]  /*2c60*/  DFMA.RP R12, -R6, R4, R12 ;  /* 0x00000004060c722b */ /* 0x000fd0000000810c */
[----:B------:R-:W-:-:S06]  /*2c70*/  DSETP.GT.AND P0, PT, R12, RZ, PT ;  /* 0x000000ff0c00722a */ /* 0x000fcc0003f04000 */
[----:B------:R-:W-:Y:S02]  /*2c80*/  FSEL R4, R4, R6, P0 ;  /* 0x0000000604047208 */ /* 0x000fe40000000000 */
[----:B------:R-:W-:Y:S01]  /*2c90*/  FSEL R5, R5, R7, P0 ;  /* 0x0000000705057208 */ /* 0x000fe20000000000 */
[----:B------:R-:W-:Y:S06]  /*2ca0*/  BRA `(.L_x_55) ;  /* 0x0000000000647947 */ /* 0x000fec0003800000 */
.L_x_54:
[----:B------:R-:W-:-:S14]  /*2cb0*/  DSETP.NE.AND P0, PT, R12, RZ, PT ;  /* 0x000000ff0c00722a */ /* 0x000fdc0003f05000 */
[----:B------:R-:W-:Y:S05]  /*2cc0*/  @!P0 BRA `(.L_x_56) ;  /* 0x0000000000588947 */ /* 0x000fea0003800000 */
[----:B------:R-:W-:-:S13]  /*2cd0*/  ISETP.GE.AND P0, PT, R13, RZ, PT ;  /* 0x000000ff0d00720c */ /* 0x000fda0003f06270 */
[----:B------:R-:W-:Y:S01]  /*2ce0*/  @!P0 MOV R4, 0x0 ;  /* 0x0000000000048802 */ /* 0x000fe20000000f00 */
[----:B------:R-:W-:Y:S01]  /*2cf0*/  @!P0 IMAD.MOV.U32 R5, RZ, RZ, -0x80000 ;  /* 0xfff80000ff058424 */ /* 0x000fe200078e00ff */
[----:B------:R-:W-:Y:S06]  /*2d00*/  @!P0 BRA `(.L_x_55) ;  /* 0x00000000004c8947 */ /* 0x000fec0003800000 */
[----:B------:R-:W-:-:S13]  /*2d10*/  ISETP.GT.AND P0, PT, R13, 0x7fefffff, PT ;  /* 0x7fefffff0d00780c */ /* 0x000fda0003f04270 */
[----:B------:R-:W-:Y:S05]  /*2d20*/  @P0 BRA `(.L_x_56) ;  /* 0x0000000000400947 */ /* 0x000fea0003800000 */
[----:B------:R-:W-:Y:S01]  /*2d30*/  DMUL R12, R12, 8.11296384146066816958e+31 ;  /* 0x469000000c0c7828 */ /* 0x000fe20000000000 */
[----:B------:R-:W-:Y:S02]  /*2d40*/  IMAD.MOV.U32 R10, RZ, RZ, RZ ;  /* 0x000000ffff0a7224 */ /* 0x000fe400078e00ff */
[----:B------:R-:W-:Y:S02]  /*2d50*/  IMAD.MOV.U32 R6, RZ, RZ, 0x0 ;  /* 0x00000000ff067424 */ /* 0x000fe400078e00ff */
[----:B------:R-:W-:Y:S01]  /*2d60*/  IMAD.MOV.U32 R7, RZ, RZ, 0x3fd80000 ;  /* 0x3fd80000ff077424 */ /* 0x000fe200078e00ff */
[----:B------:R-:W0:Y:S02]  /*2d70*/  MUFU.RSQ64H R11, R13 ;  /* 0x0000000d000b7308 */ /* 0x000e240000001c00 */
[----:B0-----:R-:W-:-:S08]  /*2d80*/  DMUL R4, R10, R10 ;  /* 0x0000000a0a047228 */ /* 0x001fd00000000000 */
[----:B------:R-:W-:-:S08]  /*2d90*/  DFMA R4, R12, -R4, 1 ;  /* 0x3ff000000c04742b */ /* 0x000fd00000000804 */
[----:B------:R-:W-:Y:S02]  /*2da0*/  DFMA R6, R4, R6, 0.5 ;  /* 0x3fe000000406742b */ /* 0x000fe40000000006 */
[----:B------:R-:W-:-:S08]  /*2db0*/  DMUL R4, R10, R4 ;  /* 0x000000040a047228 */ /* 0x000fd00000000000 */
[----:B------:R-:W-:-:S08]  /*2dc0*/  DFMA R6, R6, R4, R10 ;  /* 0x000000040606722b */ /* 0x000fd0000000000a */
[----:B------:R-:W-:Y:S02]  /*2dd0*/  DMUL R4, R12, R6 ;  /* 0x000000060c047228 */ /* 0x000fe40000000000 */
[----:B------:R-:W-:-:S06]  /*2de0*/  IADD3 R7, PT, PT, R7, -0x100000, RZ ;  /* 0xfff0000007077810 */ /* 0x000fcc0007ffe0ff */
[----:B------:R-:W-:-:S08]  /*2df0*/  DFMA R10, R4, -R4, R12 ;  /* 0x80000004040a722b */ /* 0x000fd0000000000c */
[----:B------:R-:W-:-:S10]  /*2e00*/  DFMA R4, R6, R10, R4 ;  /* 0x0000000a0604722b */ /* 0x000fd40000000004 */
[----:B------:R-:W-:Y:S01]  /*2e10*/  VIADD R5, R5, 0xfcb00000 ;  /* 0xfcb0000005057836 */ /* 0x000fe20000000000 */
[----:B------:R-:W-:Y:S06]  /*2e20*/  BRA `(.L_x_55) ;  /* 0x0000000000047947 */ /* 0x000fec0003800000 */
.L_x_56:
[----:B------:R-:W-:-:S11]  /*2e30*/  DADD R4, R12, R12 ;  /* 0x000000000c047229 */ /* 0x000fd6000000000c */
.L_x_55:
[----:B------:R-:W-:Y:S05]  /*2e40*/  BSYNC.RECONVERGENT B1 ;  /* 0x0000000000017941 */ /* 0x000fea0003800200 */
.L_x_53:
[----:B------:R-:W-:Y:S02]  /*2e50*/  IMAD.MOV.U32 R6, RZ, RZ, R0 ;  /* 0x000000ffff067224 */ /* 0x000fe400078e0000 */
[----:B------:R-:W-:-:S04]  /*2e60*/  IMAD.MOV.U32 R7, RZ, RZ, 0x0 ;  /* 0x00000000ff077424 */ /* 0x000fc800078e00ff */
[----:B------:R-:W-:Y:S05]  /*2e70*/  RET.REL.NODEC R6 `(_Z15calcOneInDevicePvi) ;  /* 0xffffffd006607950 */ /* 0x000fea0003c3ffff */
.L_x_57:
[----:B------:R-:W-:-:S00]  /*2e80*/  BRA `(.L_x_57) ;  /* 0xfffffffc00fc7947 */ /* 0x000fc0000383ffff */
[----:B------:R-:W-:-:S00]  /*2e90*/  NOP ;  /* 0x0000000000007918 */ /* 0x000fc00000000000 */
        /* <DEDUP_REMOVED lines=14> */
.L_x_59:


//--------------------- .nv.global.init           --------------------------
	.section	.nv.global.init,"aw",@progbits
.nv.global.init:
	.type		$str,@object
	.size		$str,(.L_0 - $str)
$str:
        /*0000*/ 	.byte	0x6f, 0x6e, 0x65, 0x20, 0x63, 0x72, 0x61, 0x73, 0x68, 0x3a, 0x20, 0x6f, 0x69, 0x64, 0x3d, 0x25
        /*0010*/ 	.byte	0x64, 0x2c, 0x20, 0x74, 0x69, 0x64, 0x3d, 0x25, 0x64, 0x20, 0x64, 0x69, 0x73, 0x74, 0x3d, 0x25
        /*0020*/ 	.byte	0x66, 0x20, 0x69, 0x73, 0x54, 0x6f, 0x6f, 0x52, 0x61, 0x70, 0x70, 0x69, 0x64, 0x3d, 0x25, 0x64
        /*0030*/ 	.byte	0x0a, 0x00
.L_0:


//--------------------- .nv.shared.reserved.0     --------------------------
	.section	.nv.shared.reserved.0,"aw",@nobits
	.weak		__nv_reservedSMEM_offset_0_alias
	.size		__nv_reservedSMEM_offset_0_alias, 0, 64
	.other		__nv_reservedSMEM_offset_0_alias,@"STO_CUDA_RESERVED_SHARED STV_DEFAULT"
__nv_reservedSMEM_offset_0_alias:
	.zero		0
	.zero		64


//--------------------- .nv.constant0._Z15calcOneInDevicePvi --------------------------
	.section	.nv.constant0._Z15calcOneInDevicePvi,"a",@progbits
	.sectionflags	@""
	.align	4
.nv.constant0._Z15calcOneInDevicePvi:
	.zero		908


//--------------------- SYMBOLS --------------------------

	.type		.nv.reservedSmem.offset0,@object
	.size		.nv.reservedSmem.offset0,0x4
	.type		vprintf,@function
